//
// Generated by NVIDIA NVVM Compiler
//
// Compiler Build ID: CL-36424714
// Cuda compilation tools, release 13.0, V13.0.88
// Based on NVVM 20.0.0
//

.version 9.0
.target sm_100
.address_size 64

	// .globl	_Z14cp_async_size4PfS_i
.extern .func  (.param .b32 func_retval0) vprintf
(
	.param .b64 vprintf_param_0,
	.param .b64 vprintf_param_1
)
;
// _ZZ13cp_async_bulkPfS_iE3bar has been demoted
// _ZZ23cp_async_bulk_tensor_1d14CUtensorMap_stS_E4smem has been demoted
// _ZZ23cp_async_bulk_tensor_1d14CUtensorMap_stS_E3bar has been demoted
// _ZZ23cp_async_bulk_tensor_2d14CUtensorMap_stS_E4smem has been demoted
// _ZZ23cp_async_bulk_tensor_2d14CUtensorMap_stS_E3bar has been demoted
.global .align 1 .b8 _ZN34_INTERNAL_682872ab_4_k_cu_48261b184cuda3std3__45__cpo5beginE[1];
.global .align 1 .b8 _ZN34_INTERNAL_682872ab_4_k_cu_48261b184cuda3std3__45__cpo3endE[1];
.global .align 1 .b8 _ZN34_INTERNAL_682872ab_4_k_cu_48261b184cuda3std3__45__cpo6cbeginE[1];
.global .align 1 .b8 _ZN34_INTERNAL_682872ab_4_k_cu_48261b184cuda3std3__45__cpo4cendE[1];
.global .align 1 .b8 _ZN34_INTERNAL_682872ab_4_k_cu_48261b184cuda3std3__45__cpo6rbeginE[1];
.global .align 1 .b8 _ZN34_INTERNAL_682872ab_4_k_cu_48261b184cuda3std3__45__cpo4rendE[1];
.global .align 1 .b8 _ZN34_INTERNAL_682872ab_4_k_cu_48261b184cuda3std3__45__cpo7crbeginE[1];
.global .align 1 .b8 _ZN34_INTERNAL_682872ab_4_k_cu_48261b184cuda3std3__45__cpo5crendE[1];
.global .align 1 .b8 _ZN34_INTERNAL_682872ab_4_k_cu_48261b184cuda3std3__436_GLOBAL__N__682872ab_4_k_cu_48261b186ignoreE[1];
.global .align 1 .b8 _ZN34_INTERNAL_682872ab_4_k_cu_48261b184cuda3std3__419piecewise_constructE[1];
.global .align 1 .b8 _ZN34_INTERNAL_682872ab_4_k_cu_48261b184cuda3std3__48in_placeE[1];
.global .align 1 .b8 _ZN34_INTERNAL_682872ab_4_k_cu_48261b184cuda3std3__420unreachable_sentinelE[1];
.global .align 1 .b8 _ZN34_INTERNAL_682872ab_4_k_cu_48261b184cuda3std3__47nulloptE[1];
.global .align 1 .b8 _ZN34_INTERNAL_682872ab_4_k_cu_48261b184cuda3std3__48unexpectE[1];
.global .align 1 .b8 _ZN34_INTERNAL_682872ab_4_k_cu_48261b184cuda3std6ranges3__45__cpo4swapE[1];
.global .align 1 .b8 _ZN34_INTERNAL_682872ab_4_k_cu_48261b184cuda3std6ranges3__45__cpo9iter_moveE[1];
.global .align 1 .b8 _ZN34_INTERNAL_682872ab_4_k_cu_48261b184cuda3std6ranges3__45__cpo5beginE[1];
.global .align 1 .b8 _ZN34_INTERNAL_682872ab_4_k_cu_48261b184cuda3std6ranges3__45__cpo3endE[1];
.global .align 1 .b8 _ZN34_INTERNAL_682872ab_4_k_cu_48261b184cuda3std6ranges3__45__cpo6cbeginE[1];
.global .align 1 .b8 _ZN34_INTERNAL_682872ab_4_k_cu_48261b184cuda3std6ranges3__45__cpo4cendE[1];
.global .align 1 .b8 _ZN34_INTERNAL_682872ab_4_k_cu_48261b184cuda3std6ranges3__45__cpo7advanceE[1];
.global .align 1 .b8 _ZN34_INTERNAL_682872ab_4_k_cu_48261b184cuda3std6ranges3__45__cpo9iter_swapE[1];
.global .align 1 .b8 _ZN34_INTERNAL_682872ab_4_k_cu_48261b184cuda3std6ranges3__45__cpo4nextE[1];
.global .align 1 .b8 _ZN34_INTERNAL_682872ab_4_k_cu_48261b184cuda3std6ranges3__45__cpo4prevE[1];
.global .align 1 .b8 _ZN34_INTERNAL_682872ab_4_k_cu_48261b184cuda3std6ranges3__45__cpo4dataE[1];
.global .align 1 .b8 _ZN34_INTERNAL_682872ab_4_k_cu_48261b184cuda3std6ranges3__45__cpo5cdataE[1];
.global .align 1 .b8 _ZN34_INTERNAL_682872ab_4_k_cu_48261b184cuda3std6ranges3__45__cpo4sizeE[1];
.global .align 1 .b8 _ZN34_INTERNAL_682872ab_4_k_cu_48261b184cuda3std6ranges3__45__cpo5ssizeE[1];
.global .align 1 .b8 _ZN34_INTERNAL_682872ab_4_k_cu_48261b184cuda3std6ranges3__45__cpo8distanceE[1];
.global .align 1 .b8 _ZN34_INTERNAL_682872ab_4_k_cu_48261b186thrust24THRUST_300001_SM_1000_NS8cuda_cub3parE[1];
.global .align 1 .b8 _ZN34_INTERNAL_682872ab_4_k_cu_48261b186thrust24THRUST_300001_SM_1000_NS8cuda_cub10par_nosyncE[1];
.global .align 1 .b8 _ZN34_INTERNAL_682872ab_4_k_cu_48261b186thrust24THRUST_300001_SM_1000_NS6system6detail10sequential3seqE[1];
.global .align 1 .b8 _ZN34_INTERNAL_682872ab_4_k_cu_48261b186thrust24THRUST_300001_SM_1000_NS12placeholders2_1E[1];
.global .align 1 .b8 _ZN34_INTERNAL_682872ab_4_k_cu_48261b186thrust24THRUST_300001_SM_1000_NS12placeholders2_2E[1];
.global .align 1 .b8 _ZN34_INTERNAL_682872ab_4_k_cu_48261b186thrust24THRUST_300001_SM_1000_NS12placeholders2_3E[1];
.global .align 1 .b8 _ZN34_INTERNAL_682872ab_4_k_cu_48261b186thrust24THRUST_300001_SM_1000_NS12placeholders2_4E[1];
.global .align 1 .b8 _ZN34_INTERNAL_682872ab_4_k_cu_48261b186thrust24THRUST_300001_SM_1000_NS12placeholders2_5E[1];
.global .align 1 .b8 _ZN34_INTERNAL_682872ab_4_k_cu_48261b186thrust24THRUST_300001_SM_1000_NS12placeholders2_6E[1];
.global .align 1 .b8 _ZN34_INTERNAL_682872ab_4_k_cu_48261b186thrust24THRUST_300001_SM_1000_NS12placeholders2_7E[1];
.global .align 1 .b8 _ZN34_INTERNAL_682872ab_4_k_cu_48261b186thrust24THRUST_300001_SM_1000_NS12placeholders2_8E[1];
.global .align 1 .b8 _ZN34_INTERNAL_682872ab_4_k_cu_48261b186thrust24THRUST_300001_SM_1000_NS12placeholders2_9E[1];
.global .align 1 .b8 _ZN34_INTERNAL_682872ab_4_k_cu_48261b186thrust24THRUST_300001_SM_1000_NS12placeholders3_10E[1];
.global .align 1 .b8 _ZN34_INTERNAL_682872ab_4_k_cu_48261b186thrust24THRUST_300001_SM_1000_NS3seqE[1];
.extern .shared .align 16 .b8 smem[];
.global .align 1 .b8 $str[6] = {37, 46, 48, 102, 32};
.global .align 1 .b8 $str$1[2] = {10};

.visible .entry _Z14cp_async_size4PfS_i(
	.param .u64 .ptr .align 1 _Z14cp_async_size4PfS_i_param_0,
	.param .u64 .ptr .align 1 _Z14cp_async_size4PfS_i_param_1,
	.param .u32 _Z14cp_async_size4PfS_i_param_2
)
{
	.reg .b32 	%r<8>;
	.reg .b32 	%f<2>;
	.reg .b64 	%rd<7>;

	ld.param.u64 	%rd2, [_Z14cp_async_size4PfS_i_param_0];
	ld.param.u64 	%rd3, [_Z14cp_async_size4PfS_i_param_1];
	cvta.to.global.u64 	%rd4, %rd3;
	mov.u32 	%r2, %tid.x;
	mov.u32 	%r3, %ctaid.x;
	mov.u32 	%r4, %ntid.x;
	mad.lo.s32 	%r5, %r3, %r4, %r2;
	mul.wide.s32 	%rd5, %r5, 4;
	add.s64 	%rd1, %rd2, %rd5;
	shl.b32 	%r6, %r2, 2;
	mov.u32 	%r7, smem;
	add.s32 	%r1, %r7, %r6;
	// begin inline asm
	cp.async.ca.shared.global.L2::128B [%r1], [%rd1], 4;

	// end inline asm
	// begin inline asm
	cp.async.commit_group;

	// end inline asm
	// begin inline asm
	cp.async.wait_all;

	// end inline asm
	ld.shared.f32 	%f1, [%r1];
	add.s64 	%rd6, %rd4, %rd5;
	st.global.f32 	[%rd6], %f1;
	ret;

}
	// .globl	_Z15cp_async_size16PfS_i
.visible .entry _Z15cp_async_size16PfS_i(
	.param .u64 .ptr .align 1 _Z15cp_async_size16PfS_i_param_0,
	.param .u64 .ptr .align 1 _Z15cp_async_size16PfS_i_param_1,
	.param .u32 _Z15cp_async_size16PfS_i_param_2
)
{
	.reg .b32 	%r<10>;
	.reg .b32 	%f<5>;
	.reg .b64 	%rd<13>;

	ld.param.u64 	%rd2, [_Z15cp_async_size16PfS_i_param_0];
	ld.param.u64 	%rd3, [_Z15cp_async_size16PfS_i_param_1];
	cvta.to.global.u64 	%rd4, %rd3;
	mov.u32 	%r2, %tid.x;
	mov.u32 	%r3, %ctaid.x;
	mov.u32 	%r4, %ntid.x;
	mul.lo.s32 	%r5, %r4, %r3;
	shl.b32 	%r6, %r5, 2;
	cvt.s64.s32 	%rd5, %r6;
	shl.b32 	%r7, %r2, 2;
	cvt.u64.u32 	%rd6, %r7;
	add.s64 	%rd7, %rd5, %rd6;
	shl.b64 	%rd8, %rd7, 2;
	add.s64 	%rd1, %rd2, %rd8;
	shl.b32 	%r8, %r2, 4;
	mov.u32 	%r9, smem;
	add.s32 	%r1, %r9, %r8;
	// begin inline asm
	cp.async.cg.shared.global.L2::128B [%r1], [%rd1], 16;

	// end inline asm
	// begin inline asm
	cp.async.commit_group;

	// end inline asm
	// begin inline asm
	cp.async.wait_all;

	// end inline asm
	mul.wide.s32 	%rd9, %r6, 4;
	add.s64 	%rd10, %rd4, %rd9;
	mul.wide.u32 	%rd11, %r2, 16;
	add.s64 	%rd12, %rd10, %rd11;
	ld.shared.v4.f32 	{%f1, %f2, %f3, %f4}, [%r1];
	st.global.v4.f32 	[%rd12], {%f1, %f2, %f3, %f4};
	ret;

}
	// .globl	_Z13cp_async_bulkPfS_i
.visible .entry _Z13cp_async_bulkPfS_i(
	.param .u64 .ptr .align 1 _Z13cp_async_bulkPfS_i_param_0,
	.param .u64 .ptr .align 1 _Z13cp_async_bulkPfS_i_param_1,
	.param .u32 _Z13cp_async_bulkPfS_i_param_2
)
{
	.reg .pred 	%p<3>;
	.reg .b32 	%r<17>;
	.reg .b64 	%rd<9>;
	// demoted variable
	.shared .align 8 .b8 _ZZ13cp_async_bulkPfS_iE3bar[8];
	ld.param.u64 	%rd1, [_Z13cp_async_bulkPfS_i_param_0];
	ld.param.u64 	%rd2, [_Z13cp_async_bulkPfS_i_param_1];
	mov.u32 	%r1, %tid.x;
	mov.u32 	%r5, %ctaid.x;
	mov.u32 	%r2, %ntid.x;
	mul.lo.s32 	%r3, %r5, %r2;
	shl.b32 	%r4, %r2, 2;
	setp.ne.s32 	%p1, %r1, 0;
	@%p1 bra 	$L__BB2_2;
	mov.u32 	%r6, _ZZ13cp_async_bulkPfS_iE3bar;
	// begin inline asm
	mbarrier.init.shared::cta.b64 [%r6], %r2;

	// end inline asm
	// begin inline asm
	mbarrier.expect_tx.shared::cta.b64 [%r6], %r4;

	// end inline asm
	mul.wide.s32 	%rd4, %r3, 4;
	add.s64 	%rd3, %rd1, %rd4;
	mov.u32 	%r10, smem;
	// begin inline asm
	cp.async.bulk.shared::cluster.global.mbarrier::complete_tx::bytes [%r10], [%rd3], %r4, [%r6];

	// end inline asm
$L__BB2_2:
	setp.ne.s32 	%p2, %r1, 0;
	bar.sync 	0;
	mov.u32 	%r13, _ZZ13cp_async_bulkPfS_iE3bar;
	mov.b64 	%rd6, 0;
	// begin inline asm
	mbarrier.arrive.shared::cta.b64 %rd6, [%r13];

	// end inline asm
	// begin inline asm
	{
.reg .pred                P1;
LAB_WAIT:
mbarrier.try_wait.shared::cta.b64 P1, [%r13], %rd6;
@P1                       bra DONE;
bra                   LAB_WAIT;
DONE:
}

	// end inline asm
	// begin inline asm
	fence.proxy.async.shared::cta;
	// end inline asm
	bar.sync 	0;
	@%p2 bra 	$L__BB2_4;
	mul.wide.s32 	%rd8, %r3, 4;
	add.s64 	%rd7, %rd2, %rd8;
	mov.u32 	%r15, smem;
	// begin inline asm
	cp.async.bulk.global.shared::cta.bulk_group [%rd7], [%r15], %r4;

	// end inline asm
	// begin inline asm
	cp.async.bulk.commit_group;
	// end inline asm
	// begin inline asm
	cp.async.bulk.wait_group.read 0;
	// end inline asm
$L__BB2_4:
	ret;

}
	// .globl	_Z23cp_async_bulk_tensor_1d14CUtensorMap_stS_
.visible .entry _Z23cp_async_bulk_tensor_1d14CUtensorMap_stS_(
	.param .align 128 .b8 _Z23cp_async_bulk_tensor_1d14CUtensorMap_stS__param_0[128],
	.param .align 128 .b8 _Z23cp_async_bulk_tensor_1d14CUtensorMap_stS__param_1[128]
)
{
	.reg .pred 	%p<3>;
	.reg .b32 	%r<16>;
	.reg .b64 	%rd<7>;
	// demoted variable
	.shared .align 128 .b8 _ZZ23cp_async_bulk_tensor_1d14CUtensorMap_stS_E4smem[1024];
	// demoted variable
	.shared .align 8 .b8 _ZZ23cp_async_bulk_tensor_1d14CUtensorMap_stS_E3bar[8];
	mov.b64 	%rd1, _Z23cp_async_bulk_tensor_1d14CUtensorMap_stS__param_0;
	mov.b64 	%rd2, _Z23cp_async_bulk_tensor_1d14CUtensorMap_stS__param_1;
	mov.u32 	%r1, %tid.x;
	mov.u32 	%r3, %ctaid.x;
	shl.b32 	%r2, %r3, 8;
	setp.ne.s32 	%p1, %r1, 0;
	@%p1 bra 	$L__BB3_2;
	mov.u64 	%rd4, %rd1;
	mov.u32 	%r5, %ntid.x;
	shl.b32 	%r7, %r5, 2;
	mov.u32 	%r4, _ZZ23cp_async_bulk_tensor_1d14CUtensorMap_stS_E3bar;
	// begin inline asm
	mbarrier.init.shared::cta.b64 [%r4], %r5;

	// end inline asm
	// begin inline asm
	mbarrier.expect_tx.shared::cta.b64 [%r4], %r7;

	// end inline asm
	// begin inline asm
	fence.proxy.async.shared::cta;
	// end inline asm
	cvta.param.u64 	%rd3, %rd4;
	mov.u32 	%r8, _ZZ23cp_async_bulk_tensor_1d14CUtensorMap_stS_E4smem;
	// begin inline asm
	cp.async.bulk.tensor.1d.shared::cluster.global.mbarrier::complete_tx::bytes [%r8], [%rd3, {%r2}], [%r4];
	// end inline asm
$L__BB3_2:
	setp.ne.s32 	%p2, %r1, 0;
	bar.sync 	0;
	mov.u32 	%r11, _ZZ23cp_async_bulk_tensor_1d14CUtensorMap_stS_E3bar;
	// begin inline asm
	mbarrier.arrive.shared::cta.b64 _, [%r11];

	// end inline asm
	mov.b32 	%r13, 0;
	// begin inline asm
	{
.reg .pred                P1;
LAB_WAIT:
mbarrier.try_wait.parity.shared::cta.b64 P1, [%r11], %r13;
@P1                       bra DONE;
bra                   LAB_WAIT;
DONE:
}

	// end inline asm
	// begin inline asm
	fence.proxy.async.shared::cta;
	// end inline asm
	bar.sync 	0;
	@%p2 bra 	$L__BB3_4;
	mov.u64 	%rd6, %rd2;
	cvta.param.u64 	%rd5, %rd6;
	mov.u32 	%r14, _ZZ23cp_async_bulk_tensor_1d14CUtensorMap_stS_E4smem;
	// begin inline asm
	cp.async.bulk.tensor.1d.global.shared::cta.bulk_group [%rd5, {%r2}], [%r14];
	// end inline asm
	// begin inline asm
	cp.async.bulk.commit_group;
	// end inline asm
	// begin inline asm
	cp.async.bulk.wait_group.read 0;
	// end inline asm
$L__BB3_4:
	ret;

}
	// .globl	_Z23cp_async_bulk_tensor_2d14CUtensorMap_stS_
.visible .entry _Z23cp_async_bulk_tensor_2d14CUtensorMap_stS_(
	.param .align 128 .b8 _Z23cp_async_bulk_tensor_2d14CUtensorMap_stS__param_0[128],
	.param .align 128 .b8 _Z23cp_async_bulk_tensor_2d14CUtensorMap_stS__param_1[128]
)
{
	.local .align 8 .b8 	__local_depot4[8];
	.reg .b64 	%SP;
	.reg .b64 	%SPL;
	.reg .pred 	%p<5>;
	.reg .b32 	%r<94>;
	.reg .b32 	%f<33>;
	.reg .b64 	%rd<13>;
	.reg .b64 	%fd<33>;
	// demoted variable
	.shared .align 128 .b8 _ZZ23cp_async_bulk_tensor_2d14CUtensorMap_stS_E4smem[512];
	// demoted variable
	.shared .align 8 .b8 _ZZ23cp_async_bulk_tensor_2d14CUtensorMap_stS_E3bar[8];
	mov.u64 	%SPL, __local_depot4;
	cvta.local.u64 	%SP, %SPL;
	mov.b64 	%rd1, _Z23cp_async_bulk_tensor_2d14CUtensorMap_stS__param_0;
	mov.b64 	%rd2, _Z23cp_async_bulk_tensor_2d14CUtensorMap_stS__param_1;
	mov.u32 	%r1, %tid.x;
	mov.u32 	%r2, %ctaid.x;
	shl.b32 	%r7, %r2, 3;
	and.b32  	%r3, %r7, 1016;
	shr.u32 	%r8, %r2, 3;
	and.b32  	%r4, %r8, 268435440;
	setp.ne.s32 	%p1, %r1, 0;
	@%p1 bra 	$L__BB4_2;
	mov.u64 	%rd4, %rd1;
	mov.u32 	%r10, %ntid.x;
	mov.u32 	%r9, _ZZ23cp_async_bulk_tensor_2d14CUtensorMap_stS_E3bar;
	// begin inline asm
	mbarrier.init.shared::cta.b64 [%r9], %r10;

	// end inline asm
	mov.b32 	%r12, 512;
	// begin inline asm
	mbarrier.expect_tx.shared::cta.b64 [%r9], %r12;

	// end inline asm
	// begin inline asm
	fence.proxy.async.shared::cta;
	// end inline asm
	cvta.param.u64 	%rd3, %rd4;
	mov.u32 	%r13, _ZZ23cp_async_bulk_tensor_2d14CUtensorMap_stS_E4smem;
	// begin inline asm
	cp.async.bulk.tensor.2d.shared::cluster.global.mbarrier::complete_tx::bytes [%r13], [%rd3, {%r3, %r4}], [%r9];
	// end inline asm
$L__BB4_2:
	bar.sync 	0;
	mov.u32 	%r17, _ZZ23cp_async_bulk_tensor_2d14CUtensorMap_stS_E3bar;
	// begin inline asm
	mbarrier.arrive.shared::cta.b64 _, [%r17];

	// end inline asm
	mov.b32 	%r19, 0;
	// begin inline asm
	{
.reg .pred                P1;
LAB_WAIT:
mbarrier.try_wait.parity.shared::cta.b64 P1, [%r17], %r19;
@P1                       bra DONE;
bra                   LAB_WAIT;
DONE:
}

	// end inline asm
	or.b32  	%r20, %r1, %r2;
	setp.ne.s32 	%p2, %r20, 0;
	@%p2 bra 	$L__BB4_5;
	mov.b32 	%r93, 64;
	mov.u32 	%r22, _ZZ23cp_async_bulk_tensor_2d14CUtensorMap_stS_E4smem;
	add.u64 	%rd5, %SP, 0;
	mov.u64 	%rd7, $str;
	mov.u64 	%rd9, $str$1;
$L__BB4_4:
	add.s32 	%r23, %r22, %r93;
	ld.shared.f32 	%f1, [%r23+-64];
	cvt.f64.f32 	%fd1, %f1;
	cvta.to.local.u64 	%rd6, %rd5;
	st.local.f64 	[%rd6], %fd1;
	cvta.global.u64 	%rd8, %rd7;
	{ // callseq 0, 0
	.param .b64 param0;
	st.param.b64 	[param0], %rd8;
	.param .b64 param1;
	st.param.b64 	[param1], %rd5;
	.param .b32 retval0;
	call.uni (retval0), 
	vprintf, 
	(
	param0, 
	param1
	);
	ld.param.b32 	%r24, [retval0];
	} // callseq 0
	ld.shared.f32 	%f2, [%r23+-60];
	cvt.f64.f32 	%fd2, %f2;
	st.local.f64 	[%rd6], %fd2;
	{ // callseq 1, 0
	.param .b64 param0;
	st.param.b64 	[param0], %rd8;
	.param .b64 param1;
	st.param.b64 	[param1], %rd5;
	.param .b32 retval0;
	call.uni (retval0), 
	vprintf, 
	(
	param0, 
	param1
	);
	ld.param.b32 	%r26, [retval0];
	} // callseq 1
	ld.shared.f32 	%f3, [%r23+-56];
	cvt.f64.f32 	%fd3, %f3;
	st.local.f64 	[%rd6], %fd3;
	{ // callseq 2, 0
	.param .b64 param0;
	st.param.b64 	[param0], %rd8;
	.param .b64 param1;
	st.param.b64 	[param1], %rd5;
	.param .b32 retval0;
	call.uni (retval0), 
	vprintf, 
	(
	param0, 
	param1
	);
	ld.param.b32 	%r28, [retval0];
	} // callseq 2
	ld.shared.f32 	%f4, [%r23+-52];
	cvt.f64.f32 	%fd4, %f4;
	st.local.f64 	[%rd6], %fd4;
	{ // callseq 3, 0
	.param .b64 param0;
	st.param.b64 	[param0], %rd8;
	.param .b64 param1;
	st.param.b64 	[param1], %rd5;
	.param .b32 retval0;
	call.uni (retval0), 
	vprintf, 
	(
	param0, 
	param1
	);
	ld.param.b32 	%r30, [retval0];
	} // callseq 3
	ld.shared.f32 	%f5, [%r23+-48];
	cvt.f64.f32 	%fd5, %f5;
	st.local.f64 	[%rd6], %fd5;
	{ // callseq 4, 0
	.param .b64 param0;
	st.param.b64 	[param0], %rd8;
	.param .b64 param1;
	st.param.b64 	[param1], %rd5;
	.param .b32 retval0;
	call.uni (retval0), 
	vprintf, 
	(
	param0, 
	param1
	);
	ld.param.b32 	%r32, [retval0];
	} // callseq 4
	ld.shared.f32 	%f6, [%r23+-44];
	cvt.f64.f32 	%fd6, %f6;
	st.local.f64 	[%rd6], %fd6;
	{ // callseq 5, 0
	.param .b64 param0;
	st.param.b64 	[param0], %rd8;
	.param .b64 param1;
	st.param.b64 	[param1], %rd5;
	.param .b32 retval0;
	call.uni (retval0), 
	vprintf, 
	(
	param0, 
	param1
	);
	ld.param.b32 	%r34, [retval0];
	} // callseq 5
	ld.shared.f32 	%f7, [%r23+-40];
	cvt.f64.f32 	%fd7, %f7;
	st.local.f64 	[%rd6], %fd7;
	{ // callseq 6, 0
	.param .b64 param0;
	st.param.b64 	[param0], %rd8;
	.param .b64 param1;
	st.param.b64 	[param1], %rd5;
	.param .b32 retval0;
	call.uni (retval0), 
	vprintf, 
	(
	param0, 
	param1
	);
	ld.param.b32 	%r36, [retval0];
	} // callseq 6
	ld.shared.f32 	%f8, [%r23+-36];
	cvt.f64.f32 	%fd8, %f8;
	st.local.f64 	[%rd6], %fd8;
	{ // callseq 7, 0
	.param .b64 param0;
	st.param.b64 	[param0], %rd8;
	.param .b64 param1;
	st.param.b64 	[param1], %rd5;
	.param .b32 retval0;
	call.uni (retval0), 
	vprintf, 
	(
	param0, 
	param1
	);
	ld.param.b32 	%r38, [retval0];
	} // callseq 7
	ld.shared.f32 	%f9, [%r23+-32];
	cvt.f64.f32 	%fd9, %f9;
	st.local.f64 	[%rd6], %fd9;
	{ // callseq 8, 0
	.param .b64 param0;
	st.param.b64 	[param0], %rd8;
	.param .b64 param1;
	st.param.b64 	[param1], %rd5;
	.param .b32 retval0;
	call.uni (retval0), 
	vprintf, 
	(
	param0, 
	param1
	);
	ld.param.b32 	%r40, [retval0];
	} // callseq 8
	ld.shared.f32 	%f10, [%r23+-28];
	cvt.f64.f32 	%fd10, %f10;
	st.local.f64 	[%rd6], %fd10;
	{ // callseq 9, 0
	.param .b64 param0;
	st.param.b64 	[param0], %rd8;
	.param .b64 param1;
	st.param.b64 	[param1], %rd5;
	.param .b32 retval0;
	call.uni (retval0), 
	vprintf, 
	(
	param0, 
	param1
	);
	ld.param.b32 	%r42, [retval0];
	} // callseq 9
	ld.shared.f32 	%f11, [%r23+-24];
	cvt.f64.f32 	%fd11, %f11;
	st.local.f64 	[%rd6], %fd11;
	{ // callseq 10, 0
	.param .b64 param0;
	st.param.b64 	[param0], %rd8;
	.param .b64 param1;
	st.param.b64 	[param1], %rd5;
	.param .b32 retval0;
	call.uni (retval0), 
	vprintf, 
	(
	param0, 
	param1
	);
	ld.param.b32 	%r44, [retval0];
	} // callseq 10
	ld.shared.f32 	%f12, [%r23+-20];
	cvt.f64.f32 	%fd12, %f12;
	st.local.f64 	[%rd6], %fd12;
	{ // callseq 11, 0
	.param .b64 param0;
	st.param.b64 	[param0], %rd8;
	.param .b64 param1;
	st.param.b64 	[param1], %rd5;
	.param .b32 retval0;
	call.uni (retval0), 
	vprintf, 
	(
	param0, 
	param1
	);
	ld.param.b32 	%r46, [retval0];
	} // callseq 11
	ld.shared.f32 	%f13, [%r23+-16];
	cvt.f64.f32 	%fd13, %f13;
	st.local.f64 	[%rd6], %fd13;
	{ // callseq 12, 0
	.param .b64 param0;
	st.param.b64 	[param0], %rd8;
	.param .b64 param1;
	st.param.b64 	[param1], %rd5;
	.param .b32 retval0;
	call.uni (retval0), 
	vprintf, 
	(
	param0, 
	param1
	);
	ld.param.b32 	%r48, [retval0];
	} // callseq 12
	ld.shared.f32 	%f14, [%r23+-12];
	cvt.f64.f32 	%fd14, %f14;
	st.local.f64 	[%rd6], %fd14;
	{ // callseq 13, 0
	.param .b64 param0;
	st.param.b64 	[param0], %rd8;
	.param .b64 param1;
	st.param.b64 	[param1], %rd5;
	.param .b32 retval0;
	call.uni (retval0), 
	vprintf, 
	(
	param0, 
	param1
	);
	ld.param.b32 	%r50, [retval0];
	} // callseq 13
	ld.shared.f32 	%f15, [%r23+-8];
	cvt.f64.f32 	%fd15, %f15;
	st.local.f64 	[%rd6], %fd15;
	{ // callseq 14, 0
	.param .b64 param0;
	st.param.b64 	[param0], %rd8;
	.param .b64 param1;
	st.param.b64 	[param1], %rd5;
	.param .b32 retval0;
	call.uni (retval0), 
	vprintf, 
	(
	param0, 
	param1
	);
	ld.param.b32 	%r52, [retval0];
	} // callseq 14
	ld.shared.f32 	%f16, [%r23+-4];
	cvt.f64.f32 	%fd16, %f16;
	st.local.f64 	[%rd6], %fd16;
	{ // callseq 15, 0
	.param .b64 param0;
	st.param.b64 	[param0], %rd8;
	.param .b64 param1;
	st.param.b64 	[param1], %rd5;
	.param .b32 retval0;
	call.uni (retval0), 
	vprintf, 
	(
	param0, 
	param1
	);
	ld.param.b32 	%r54, [retval0];
	} // callseq 15
	ld.shared.f32 	%f17, [%r23];
	cvt.f64.f32 	%fd17, %f17;
	st.local.f64 	[%rd6], %fd17;
	{ // callseq 16, 0
	.param .b64 param0;
	st.param.b64 	[param0], %rd8;
	.param .b64 param1;
	st.param.b64 	[param1], %rd5;
	.param .b32 retval0;
	call.uni (retval0), 
	vprintf, 
	(
	param0, 
	param1
	);
	ld.param.b32 	%r56, [retval0];
	} // callseq 16
	ld.shared.f32 	%f18, [%r23+4];
	cvt.f64.f32 	%fd18, %f18;
	st.local.f64 	[%rd6], %fd18;
	{ // callseq 17, 0
	.param .b64 param0;
	st.param.b64 	[param0], %rd8;
	.param .b64 param1;
	st.param.b64 	[param1], %rd5;
	.param .b32 retval0;
	call.uni (retval0), 
	vprintf, 
	(
	param0, 
	param1
	);
	ld.param.b32 	%r58, [retval0];
	} // callseq 17
	ld.shared.f32 	%f19, [%r23+8];
	cvt.f64.f32 	%fd19, %f19;
	st.local.f64 	[%rd6], %fd19;
	{ // callseq 18, 0
	.param .b64 param0;
	st.param.b64 	[param0], %rd8;
	.param .b64 param1;
	st.param.b64 	[param1], %rd5;
	.param .b32 retval0;
	call.uni (retval0), 
	vprintf, 
	(
	param0, 
	param1
	);
	ld.param.b32 	%r60, [retval0];
	} // callseq 18
	ld.shared.f32 	%f20, [%r23+12];
	cvt.f64.f32 	%fd20, %f20;
	st.local.f64 	[%rd6], %fd20;
	{ // callseq 19, 0
	.param .b64 param0;
	st.param.b64 	[param0], %rd8;
	.param .b64 param1;
	st.param.b64 	[param1], %rd5;
	.param .b32 retval0;
	call.uni (retval0), 
	vprintf, 
	(
	param0, 
	param1
	);
	ld.param.b32 	%r62, [retval0];
	} // callseq 19
	ld.shared.f32 	%f21, [%r23+16];
	cvt.f64.f32 	%fd21, %f21;
	st.local.f64 	[%rd6], %fd21;
	{ // callseq 20, 0
	.param .b64 param0;
	st.param.b64 	[param0], %rd8;
	.param .b64 param1;
	st.param.b64 	[param1], %rd5;
	.param .b32 retval0;
	call.uni (retval0), 
	vprintf, 
	(
	param0, 
	param1
	);
	ld.param.b32 	%r64, [retval0];
	} // callseq 20
	ld.shared.f32 	%f22, [%r23+20];
	cvt.f64.f32 	%fd22, %f22;
	st.local.f64 	[%rd6], %fd22;
	{ // callseq 21, 0
	.param .b64 param0;
	st.param.b64 	[param0], %rd8;
	.param .b64 param1;
	st.param.b64 	[param1], %rd5;
	.param .b32 retval0;
	call.uni (retval0), 
	vprintf, 
	(
	param0, 
	param1
	);
	ld.param.b32 	%r66, [retval0];
	} // callseq 21
	ld.shared.f32 	%f23, [%r23+24];
	cvt.f64.f32 	%fd23, %f23;
	st.local.f64 	[%rd6], %fd23;
	{ // callseq 22, 0
	.param .b64 param0;
	st.param.b64 	[param0], %rd8;
	.param .b64 param1;
	st.param.b64 	[param1], %rd5;
	.param .b32 retval0;
	call.uni (retval0), 
	vprintf, 
	(
	param0, 
	param1
	);
	ld.param.b32 	%r68, [retval0];
	} // callseq 22
	ld.shared.f32 	%f24, [%r23+28];
	cvt.f64.f32 	%fd24, %f24;
	st.local.f64 	[%rd6], %fd24;
	{ // callseq 23, 0
	.param .b64 param0;
	st.param.b64 	[param0], %rd8;
	.param .b64 param1;
	st.param.b64 	[param1], %rd5;
	.param .b32 retval0;
	call.uni (retval0), 
	vprintf, 
	(
	param0, 
	param1
	);
	ld.param.b32 	%r70, [retval0];
	} // callseq 23
	ld.shared.f32 	%f25, [%r23+32];
	cvt.f64.f32 	%fd25, %f25;
	st.local.f64 	[%rd6], %fd25;
	{ // callseq 24, 0
	.param .b64 param0;
	st.param.b64 	[param0], %rd8;
	.param .b64 param1;
	st.param.b64 	[param1], %rd5;
	.param .b32 retval0;
	call.uni (retval0), 
	vprintf, 
	(
	param0, 
	param1
	);
	ld.param.b32 	%r72, [retval0];
	} // callseq 24
	ld.shared.f32 	%f26, [%r23+36];
	cvt.f64.f32 	%fd26, %f26;
	st.local.f64 	[%rd6], %fd26;
	{ // callseq 25, 0
	.param .b64 param0;
	st.param.b64 	[param0], %rd8;
	.param .b64 param1;
	st.param.b64 	[param1], %rd5;
	.param .b32 retval0;
	call.uni (retval0), 
	vprintf, 
	(
	param0, 
	param1
	);
	ld.param.b32 	%r74, [retval0];
	} // callseq 25
	ld.shared.f32 	%f27, [%r23+40];
	cvt.f64.f32 	%fd27, %f27;
	st.local.f64 	[%rd6], %fd27;
	{ // callseq 26, 0
	.param .b64 param0;
	st.param.b64 	[param0], %rd8;
	.param .b64 param1;
	st.param.b64 	[param1], %rd5;
	.param .b32 retval0;
	call.uni (retval0), 
	vprintf, 
	(
	param0, 
	param1
	);
	ld.param.b32 	%r76, [retval0];
	} // callseq 26
	ld.shared.f32 	%f28, [%r23+44];
	cvt.f64.f32 	%fd28, %f28;
	st.local.f64 	[%rd6], %fd28;
	{ // callseq 27, 0
	.param .b64 param0;
	st.param.b64 	[param0], %rd8;
	.param .b64 param1;
	st.param.b64 	[param1], %rd5;
	.param .b32 retval0;
	call.uni (retval0), 
	vprintf, 
	(
	param0, 
	param1
	);
	ld.param.b32 	%r78, [retval0];
	} // callseq 27
	ld.shared.f32 	%f29, [%r23+48];
	cvt.f64.f32 	%fd29, %f29;
	st.local.f64 	[%rd6], %fd29;
	{ // callseq 28, 0
	.param .b64 param0;
	st.param.b64 	[param0], %rd8;
	.param .b64 param1;
	st.param.b64 	[param1], %rd5;
	.param .b32 retval0;
	call.uni (retval0), 
	vprintf, 
	(
	param0, 
	param1
	);
	ld.param.b32 	%r80, [retval0];
	} // callseq 28
	ld.shared.f32 	%f30, [%r23+52];
	cvt.f64.f32 	%fd30, %f30;
	st.local.f64 	[%rd6], %fd30;
	{ // callseq 29, 0
	.param .b64 param0;
	st.param.b64 	[param0], %rd8;
	.param .b64 param1;
	st.param.b64 	[param1], %rd5;
	.param .b32 retval0;
	call.uni (retval0), 
	vprintf, 
	(
	param0, 
	param1
	);
	ld.param.b32 	%r82, [retval0];
	} // callseq 29
	ld.shared.f32 	%f31, [%r23+56];
	cvt.f64.f32 	%fd31, %f31;
	st.local.f64 	[%rd6], %fd31;
	{ // callseq 30, 0
	.param .b64 param0;
	st.param.b64 	[param0], %rd8;
	.param .b64 param1;
	st.param.b64 	[param1], %rd5;
	.param .b32 retval0;
	call.uni (retval0), 
	vprintf, 
	(
	param0, 
	param1
	);
	ld.param.b32 	%r84, [retval0];
	} // callseq 30
	ld.shared.f32 	%f32, [%r23+60];
	cvt.f64.f32 	%fd32, %f32;
	st.local.f64 	[%rd6], %fd32;
	{ // callseq 31, 0
	.param .b64 param0;
	st.param.b64 	[param0], %rd8;
	.param .b64 param1;
	st.param.b64 	[param1], %rd5;
	.param .b32 retval0;
	call.uni (retval0), 
	vprintf, 
	(
	param0, 
	param1
	);
	ld.param.b32 	%r86, [retval0];
	} // callseq 31
	cvta.global.u64 	%rd10, %rd9;
	{ // callseq 32, 0
	.param .b64 param0;
	st.param.b64 	[param0], %rd10;
	.param .b64 param1;
	st.param.b64 	[param1], 0;
	.param .b32 retval0;
	call.uni (retval0), 
	vprintf, 
	(
	param0, 
	param1
	);
	ld.param.b32 	%r88, [retval0];
	} // callseq 32
	add.s32 	%r93, %r93, 128;
	setp.ne.s32 	%p3, %r93, 576;
	@%p3 bra 	$L__BB4_4;
$L__BB4_5:
	setp.ne.s32 	%p4, %r1, 0;
	// begin inline asm
	fence.proxy.async.shared::cta;
	// end inline asm
	bar.sync 	0;
	@%p4 bra 	$L__BB4_7;
	mov.u64 	%rd12, %rd2;
	cvta.param.u64 	%rd11, %rd12;
	mov.u32 	%r90, _ZZ23cp_async_bulk_tensor_2d14CUtensorMap_stS_E4smem;
	// begin inline asm
	cp.async.bulk.tensor.2d.global.shared::cta.bulk_group [%rd11, {%r3, %r4}], [%r90];
	// end inline asm
	// begin inline asm
	cp.async.bulk.commit_group;
	// end inline asm
	// begin inline asm
	cp.async.bulk.wait_group.read 0;
	// end inline asm
$L__BB4_7:
	ret;

}
	// .globl	_ZN3cub18CUB_300001_SM_10006detail11EmptyKernelIvEEvv
.visible .entry _ZN3cub18CUB_300001_SM_10006detail11EmptyKernelIvEEvv()
{


	ret;

}


// ===== COMPILED SASS (sm_100) =====

	.target	sm_100

	.elftype	@"ET_EXEC"


//--------------------- .note.nv.tkinfo           --------------------------
	.section	.note.nv.tkinfo,"",@"SHT_NOTE"
	.sectionflags	@"SHF_NOTE_NV_TKINFO"
	.tkinfo
        /*0018*/ 	.word	0x00000002
        /*0030*/ 	.string	""
        /*0030*/ 	.string	"ptxas"
        /*0030*/ 	.string	"Cuda compilation tools, release 13.0, V13.0.88"
        /*0030*/ 	.string	"Build cuda_13.0.r13.0/compiler.36424714_0"
        /*0030*/ 	.string	"-arch sm_100 -m 64 "



//--------------------- .note.nv.cuinfo           --------------------------
	.section	.note.nv.cuinfo,"",@"SHT_NOTE"
	.sectionflags	@"SHF_NOTE_NV_CUINFO"
        /*0018*/ 	.short	0x0002
        /*001a*/ 	.short	0x0064
        /*001c*/ 	.short	0x0082
	.zero		2


//--------------------- .nv.info                  --------------------------
	.section	.nv.info,"",@"SHT_CUDA_INFO"
	.align	4


	//----- nvinfo : EIATTR_REGCOUNT
	.align		4
        /*0000*/ 	.byte	0x04, 0x2f
        /*0002*/ 	.short	(.L_46 - .L_45)
	.align		4
.L_45:
        /*0004*/ 	.word	index@(_Z14cp_async_size4PfS_i)
        /*0008*/ 	.word	0x0000000e


	//----- nvinfo : EIATTR_FRAME_SIZE
	.align		4
.L_46:
        /*000c*/ 	.byte	0x04, 0x11
        /*000e*/ 	.short	(.L_48 - .L_47)
	.align		4
.L_47:
        /*0010*/ 	.word	index@(_Z14cp_async_size4PfS_i)
        /*0014*/ 	.word	0x00000000


	//----- nvinfo : EIATTR_REGCOUNT
	.align		4
.L_48:
        /*0018*/ 	.byte	0x04, 0x2f
        /*001a*/ 	.short	(.L_50 - .L_49)
	.align		4
.L_49:
        /*001c*/ 	.word	index@(_Z15cp_async_size16PfS_i)
        /*0020*/ 	.word	0x00000012


	//----- nvinfo : EIATTR_FRAME_SIZE
	.align		4
.L_50:
        /*0024*/ 	.byte	0x04, 0x11
        /*0026*/ 	.short	(.L_52 - .L_51)
	.align		4
.L_51:
        /*0028*/ 	.word	index@(_Z15cp_async_size16PfS_i)
        /*002c*/ 	.word	0x00000000


	//----- nvinfo : EIATTR_REGCOUNT
	.align		4
.L_52:
        /*0030*/ 	.byte	0x04, 0x2f
        /*0032*/ 	.short	(.L_54 - .L_53)
	.align		4
.L_53:
        /*0034*/ 	.word	index@(_Z13cp_async_bulkPfS_i)
        /*0038*/ 	.word	0x00000006


	//----- nvinfo : EIATTR_FRAME_SIZE
	.align		4
.L_54:
        /*003c*/ 	.byte	0x04, 0x11
        /*003e*/ 	.short	(.L_56 - .L_55)
	.align		4
.L_55:
        /*0040*/ 	.word	index@(_Z13cp_async_bulkPfS_i)
        /*0044*/ 	.word	0x00000000


	//----- nvinfo : EIATTR_REGCOUNT
	.align		4
.L_56:
        /*0048*/ 	.byte	0x04, 0x2f
        /*004a*/ 	.short	(.L_58 - .L_57)
	.align		4
.L_57:
        /*004c*/ 	.word	index@(_Z23cp_async_bulk_tensor_1d14CUtensorMap_stS_)
        /*0050*/ 	.word	0x00000004


	//----- nvinfo : EIATTR_FRAME_SIZE
	.align		4
.L_58:
        /*0054*/ 	.byte	0x04, 0x11
        /*0056*/ 	.short	(.L_60 - .L_59)
	.align		4
.L_59:
        /*0058*/ 	.word	index@(_Z23cp_async_bulk_tensor_1d14CUtensorMap_stS_)
        /*005c*/ 	.word	0x00000000


	//----- nvinfo : EIATTR_REGCOUNT
	.align		4
.L_60:
        /*0060*/ 	.byte	0x04, 0x2f
        /*0062*/ 	.short	(.L_62 - .L_61)
	.align		4
.L_61:
        /*0064*/ 	.word	index@(_Z23cp_async_bulk_tensor_2d14CUtensorMap_stS_)
        /*0068*/ 	.word	0x0000001c


	//----- nvinfo : EIATTR_FRAME_SIZE
	.align		4
.L_62:
        /*006c*/ 	.byte	0x04, 0x11
        /*006e*/ 	.short	(.L_64 - .L_63)
	.align		4
.L_63:
        /*0070*/ 	.word	index@(_Z23cp_async_bulk_tensor_2d14CUtensorMap_stS_)
        /*0074*/ 	.word	0x00000008


	//----- nvinfo : EIATTR_REGCOUNT
	.align		4
.L_64:
        /*0078*/ 	.byte	0x04, 0x2f
        /*007a*/ 	.short	(.L_66 - .L_65)
	.align		4
.L_65:
        /*007c*/ 	.word	index@(_ZN3cub18CUB_300001_SM_10006detail11EmptyKernelIvEEvv)
        /*0080*/ 	.word	0x00000004


	//----- nvinfo : EIATTR_FRAME_SIZE
	.align		4
.L_66:
        /*0084*/ 	.byte	0x04, 0x11
        /*0086*/ 	.short	(.L_68 - .L_67)
	.align		4
.L_67:
        /*0088*/ 	.word	index@(_ZN3cub18CUB_300001_SM_10006detail11EmptyKernelIvEEvv)
        /*008c*/ 	.word	0x00000000


	//----- nvinfo : EIATTR_MIN_STACK_SIZE
	.align		4
.L_68:
        /*0090*/ 	.byte	0x04, 0x12
        /*0092*/ 	.short	(.L_70 - .L_69)
	.align		4
.L_69:
        /*0094*/ 	.word	index@(_ZN3cub18CUB_300001_SM_10006detail11EmptyKernelIvEEvv)
        /*0098*/ 	.word	0x00000000


	//----- nvinfo : EIATTR_MIN_STACK_SIZE
	.align		4
.L_70:
        /*009c*/ 	.byte	0x04, 0x12
        /*009e*/ 	.short	(.L_72 - .L_71)
	.align		4
.L_71:
        /*00a0*/ 	.word	index@(_Z23cp_async_bulk_tensor_2d14CUtensorMap_stS_)
        /*00a4*/ 	.word	0x00000008


	//----- nvinfo : EIATTR_MIN_STACK_SIZE
	.align		4
.L_72:
        /*00a8*/ 	.byte	0x04, 0x12
        /*00aa*/ 	.short	(.L_74 - .L_73)
	.align		4
.L_73:
        /*00ac*/ 	.word	index@(_Z23cp_async_bulk_tensor_1d14CUtensorMap_stS_)
        /*00b0*/ 	.word	0x00000000


	//----- nvinfo : EIATTR_MIN_STACK_SIZE
	.align		4
.L_74:
        /*00b4*/ 	.byte	0x04, 0x12
        /*00b6*/ 	.short	(.L_76 - .L_75)
	.align		4
.L_75:
        /*00b8*/ 	.word	index@(_Z13cp_async_bulkPfS_i)
        /*00bc*/ 	.word	0x00000000


	//----- nvinfo : EIATTR_MIN_STACK_SIZE
	.align		4
.L_76:
        /*00c0*/ 	.byte	0x04, 0x12
        /*00c2*/ 	.short	(.L_78 - .L_77)
	.align		4
.L_77:
        /*00c4*/ 	.word	index@(_Z15cp_async_size16PfS_i)
        /*00c8*/ 	.word	0x00000000


	//----- nvinfo : EIATTR_MIN_STACK_SIZE
	.align		4
.L_78:
        /*00cc*/ 	.byte	0x04, 0x12
        /*00ce*/ 	.short	(.L_80 - .L_79)
	.align		4
.L_79:
        /*00d0*/ 	.word	index@(_Z14cp_async_size4PfS_i)
        /*00d4*/ 	.word	0x00000000
.L_80:


//--------------------- .nv.compat                --------------------------
	.section	.nv.compat,"",@"SHT_CUDA_COMPAT_INFO"
	.align	4
        /*0000*/ 	.byte	0x02, 0x09, 0x00, 0x00, 0x02, 0x02, 0x02, 0x00, 0x02, 0x05, 0x05, 0x00, 0x03, 0x07, 0x01, 0x01
        /*0010*/ 	.byte	0x02, 0x03, 0x01, 0x00, 0x02, 0x06, 0x01, 0x00, 0x04, 0x0b, 0x08, 0x00, 0x09, 0x00, 0x00, 0x00
        /*0020*/ 	.byte	0x00, 0x00, 0x00, 0x00


//--------------------- .nv.info._ZN3cub18CUB_300001_SM_10006detail11EmptyKernelIvEEvv --------------------------
	.section	.nv.info._ZN3cub18CUB_300001_SM_10006detail11EmptyKernelIvEEvv,"",@"SHT_CUDA_INFO"
	.sectionflags	@""
	.align	4


	//----- nvinfo : EIATTR_CUDA_API_VERSION
	.align		4
        /*0000*/ 	.byte	0x04, 0x37
        /*0002*/ 	.short	(.L_82 - .L_81)
.L_81:
        /*0004*/ 	.word	0x00000082


	//----- nvinfo : EIATTR_SPARSE_MMA_MASK
	.align		4
.L_82:
        /*0008*/ 	.byte	0x03, 0x50
        /*000a*/ 	.short	0x0000


	//----- nvinfo : EIATTR_MAXREG_COUNT
	.align		4
        /*000c*/ 	.byte	0x03, 0x1b
        /*000e*/ 	.short	0x00ff


	//----- nvinfo : EIATTR_MERCURY_ISA_VERSION
	.align		4
        /*0010*/ 	.byte	0x03, 0x5f
        /*0012*/ 	.short	0x0101


	//----- nvinfo : EIATTR_VRC_CTA_INIT_COUNT
	.align		4
        /*0014*/ 	.byte	0x02, 0x4a
	.zero		1
	.zero		1


	//----- nvinfo : EIATTR_EXIT_INSTR_OFFSETS
	.align		4
        /*0018*/ 	.byte	0x04, 0x1c
        /*001a*/ 	.short	(.L_84 - .L_83)


	//   ....[0]....
.L_83:
        /*001c*/ 	.word	0x00000010


	//----- nvinfo : EIATTR_SW_WAR
	.align		4
.L_84:
        /*0020*/ 	.byte	0x04, 0x36
        /*0022*/ 	.short	(.L_86 - .L_85)
.L_85:
        /*0024*/ 	.word	0x00000008
.L_86:


//--------------------- .nv.info._Z23cp_async_bulk_tensor_2d14CUtensorMap_stS_ --------------------------
	.section	.nv.info._Z23cp_async_bulk_tensor_2d14CUtensorMap_stS_,"",@"SHT_CUDA_INFO"
	.sectionflags	@""
	.align	4


	//----- nvinfo : EIATTR_CUDA_API_VERSION
	.align		4
        /*0000*/ 	.byte	0x04, 0x37
        /*0002*/ 	.short	(.L_88 - .L_87)
.L_87:
        /*0004*/ 	.word	0x00000082


	//----- nvinfo : EIATTR_KPARAM_INFO
	.align		4
.L_88:
        /*0008*/ 	.byte	0x04, 0x17
        /*000a*/ 	.short	(.L_90 - .L_89)
.L_89:
        /*000c*/ 	.word	0x00000000
        /*0010*/ 	.short	0x0001
        /*0012*/ 	.short	0x0080
        /*0014*/ 	.byte	0x00, 0xf0, 0x01, 0x02


	//----- nvinfo : EIATTR_KPARAM_INFO
	.align		4
.L_90:
        /*0018*/ 	.byte	0x04, 0x17
        /*001a*/ 	.short	(.L_92 - .L_91)
.L_91:
        /*001c*/ 	.word	0x00000000
        /*0020*/ 	.short	0x0000
        /*0022*/ 	.short	0x0000
        /*0024*/ 	.byte	0x00, 0xf0, 0x01, 0x02


	//----- nvinfo : EIATTR_SPARSE_MMA_MASK
	.align		4
.L_92:
        /*0028*/ 	.byte	0x03, 0x50
        /*002a*/ 	.short	0x0000


	//----- nvinfo : EIATTR_MAXREG_COUNT
	.align		4
        /*002c*/ 	.byte	0x03, 0x1b
        /*002e*/ 	.short	0x00ff


	//----- nvinfo : EIATTR_NUM_BARRIERS
	.align		4
        /*0030*/ 	.byte	0x02, 0x4c
        /*0032*/ 	.byte	0x01
	.zero		1


	//----- nvinfo : EIATTR_EXTERNS
	.align		4
        /*0034*/ 	.byte	0x04, 0x0f
        /*0036*/ 	.short	(.L_94 - .L_93)


	//   ....[0]....
	.align		4
.L_93:
        /*0038*/ 	.word	index@(vprintf)


	//----- nvinfo : EIATTR_MERCURY_ISA_VERSION
	.align		4
.L_94:
        /*003c*/ 	.byte	0x03, 0x5f
        /*003e*/ 	.short	0x0101


	//----- nvinfo : EIATTR_VRC_CTA_INIT_COUNT
	.align		4
        /*0040*/ 	.byte	0x02, 0x4a
	.zero		1
	.zero		1


	//----- nvinfo : EIATTR_SYSCALL_OFFSETS
	.align		4
        /*0044*/ 	.byte	0x04, 0x46
        /*0046*/ 	.short	(.L_96 - .L_95)


	//   ....[0]....
.L_95:
        /*0048*/ 	.word	0x000004b0


	//   ....[1]....
        /*004c*/ 	.word	0x00000560


	//   ....[2]....
        /*0050*/ 	.word	0x00000610


	//   ....[3]....
        /*0054*/ 	.word	0x000006c0


	//   ....[4]....
        /*0058*/ 	.word	0x00000770


	//   ....[5]....
        /*005c*/ 	.word	0x00000820


	//   ....[6]....
        /*0060*/ 	.word	0x000008d0


	//   ....[7]....
        /*0064*/ 	.word	0x00000980


	//   ....[8]....
        /*0068*/ 	.word	0x00000a30


	//   ....[9]....
        /*006c*/ 	.word	0x00000ae0


	//   ....[10]....
        /*0070*/ 	.word	0x00000b90


	//   ....[11]....
        /*0074*/ 	.word	0x00000c40


	//   ....[12]....
        /*0078*/ 	.word	0x00000cf0


	//   ....[13]....
        /*007c*/ 	.word	0x00000da0


	//   ....[14]....
        /*0080*/ 	.word	0x00000e50


	//   ....[15]....
        /*0084*/ 	.word	0x00000f00


	//   ....[16]....
        /*0088*/ 	.word	0x00000fb0


	//   ....[17]....
        /*008c*/ 	.word	0x00001060


	//   ....[18]....
        /*0090*/ 	.word	0x00001110


	//   ....[19]....
        /*0094*/ 	.word	0x000011c0


	//   ....[20]....
        /*0098*/ 	.word	0x00001270


	//   ....[21]....
        /*009c*/ 	.word	0x00001320


	//   ....[22]....
        /*00a0*/ 	.word	0x000013d0


	//   ....[23]....
        /*00a4*/ 	.word	0x00001480


	//   ....[24]....
        /*00a8*/ 	.word	0x00001530


	//   ....[25]....
        /*00ac*/ 	.word	0x000015e0


	//   ....[26]....
        /*00b0*/ 	.word	0x00001690


	//   ....[27]....
        /*00b4*/ 	.word	0x00001740


	//   ....[28]....
        /*00b8*/ 	.word	0x000017f0


	//   ....[29]....
        /*00bc*/ 	.word	0x000018a0


	//   ....[30]....
        /*00c0*/ 	.word	0x00001950


	//   ....[31]....
        /*00c4*/ 	.word	0x00001a00


	//   ....[32]....
        /*00c8*/ 	.word	0x00001a70


	//----- nvinfo : EIATTR_MBARRIER_INSTR_OFFSETS
	.align		4
.L_96:
        /*00cc*/ 	.byte	0x04, 0x39
        /*00ce*/ 	.short	(.L_98 - .L_97)


	//   ....[0]....
.L_97:
        /*00d0*/ 	.word	0x000001b0
        /*00d4*/ 	.word	0x000000ff
        /*00d8*/ 	.word	0x00000000
        /*00dc*/ 	.short	0x0100
        /*00de*/ 	.byte	0x25
	.zero		1


	//   ....[1]....
        /*00e0*/ 	.word	0x000001d0
        /*00e4*/ 	.word	0x000000ff
        /*00e8*/ 	.word	0x00000000
        /*00ec*/ 	.short	0x010b
        /*00ee*/ 	.byte	0x25
	.zero		1


	//   ....[2]....
        /*00f0*/ 	.word	0x00000300
        /*00f4*/ 	.word	0x000000ff
        /*00f8*/ 	.word	0x00000000
        /*00fc*/ 	.short	0x0101
        /*00fe*/ 	.byte	0x04
	.zero		1


	//   ....[3]....
        /*0100*/ 	.word	0x00000310
        /*0104*/ 	.word	0x000000ff
        /*0108*/ 	.word	0x00000000
        /*010c*/ 	.short	0x010a
        /*010e*/ 	.byte	0x04
	.zero		1


	//----- nvinfo : EIATTR_NUM_MBARRIERS
	.align		4
.L_98:
        /*0110*/ 	.byte	0x03, 0x38
        /*0112*/ 	.short	0x0001


	//----- nvinfo : EIATTR_EXIT_INSTR_OFFSETS
	.align		4
        /*0114*/ 	.byte	0x04, 0x1c
        /*0116*/ 	.short	(.L_100 - .L_99)


	//   ....[0]....
.L_99:
        /*0118*/ 	.word	0x00001b40


	//   ....[1]....
        /*011c*/ 	.word	0x00001c10


	//----- nvinfo : EIATTR_CRS_STACK_SIZE
	.align		4
.L_100:
        /*0120*/ 	.byte	0x04, 0x1e
        /*0122*/ 	.short	(.L_102 - .L_101)
.L_101:
        /*0124*/ 	.word	0x00000000


	//----- nvinfo : EIATTR_CBANK_PARAM_SIZE
	.align		4
.L_102:
        /*0128*/ 	.byte	0x03, 0x19
        /*012a*/ 	.short	0x0100


	//----- nvinfo : EIATTR_PARAM_CBANK
	.align		4
        /*012c*/ 	.byte	0x04, 0x0a
        /*012e*/ 	.short	(.L_104 - .L_103)
	.align		4
.L_103:
        /*0130*/ 	.word	index@(.nv.constant0._Z23cp_async_bulk_tensor_2d14CUtensorMap_stS_)
        /*0134*/ 	.short	0x0380
        /*0136*/ 	.short	0x0100


	//----- nvinfo : EIATTR_SW_WAR
	.align		4
.L_104:
        /*0138*/ 	.byte	0x04, 0x36
        /*013a*/ 	.short	(.L_106 - .L_105)
.L_105:
        /*013c*/ 	.word	0x00000008
.L_106:


//--------------------- .nv.info._Z23cp_async_bulk_tensor_1d14CUtensorMap_stS_ --------------------------
	.section	.nv.info._Z23cp_async_bulk_tensor_1d14CUtensorMap_stS_,"",@"SHT_CUDA_INFO"
	.sectionflags	@""
	.align	4


	//----- nvinfo : EIATTR_CUDA_API_VERSION
	.align		4
        /*0000*/ 	.byte	0x04, 0x37
        /*0002*/ 	.short	(.L_108 - .L_107)
.L_107:
        /*0004*/ 	.word	0x00000082


	//----- nvinfo : EIATTR_KPARAM_INFO
	.align		4
.L_108:
        /*0008*/ 	.byte	0x04, 0x17
        /*000a*/ 	.short	(.L_110 - .L_109)
.L_109:
        /*000c*/ 	.word	0x00000000
        /*0010*/ 	.short	0x0001
        /*0012*/ 	.short	0x0080
        /*0014*/ 	.byte	0x00, 0xf0, 0x01, 0x02


	//----- nvinfo : EIATTR_KPARAM_INFO
	.align		4
.L_110:
        /*0018*/ 	.byte	0x04, 0x17
        /*001a*/ 	.short	(.L_112 - .L_111)
.L_111:
        /*001c*/ 	.word	0x00000000
        /*0020*/ 	.short	0x0000
        /*0022*/ 	.short	0x0000
        /*0024*/ 	.byte	0x00, 0xf0, 0x01, 0x02


	//----- nvinfo : EIATTR_SPARSE_MMA_MASK
	.align		4
.L_112:
        /*0028*/ 	.byte	0x03, 0x50
        /*002a*/ 	.short	0x0000


	//----- nvinfo : EIATTR_MAXREG_COUNT
	.align		4
        /*002c*/ 	.byte	0x03, 0x1b
        /*002e*/ 	.short	0x00ff


	//----- nvinfo : EIATTR_NUM_BARRIERS
	.align		4
        /*0030*/ 	.byte	0x02, 0x4c
        /*0032*/ 	.byte	0x01
	.zero		1


	//----- nvinfo : EIATTR_MERCURY_ISA_VERSION
	.align		4
        /*0034*/ 	.byte	0x03, 0x5f
        /*0036*/ 	.short	0x0101


	//----- nvinfo : EIATTR_VRC_CTA_INIT_COUNT
	.align		4
        /*0038*/ 	.byte	0x02, 0x4a
	.zero		1
	.zero		1


	//----- nvinfo : EIATTR_MBARRIER_INSTR_OFFSETS
	.align		4
        /*003c*/ 	.byte	0x04, 0x39
        /*003e*/ 	.short	(.L_114 - .L_113)


	//   ....[0]....
.L_113:
        /*0040*/ 	.word	0x00000140
        /*0044*/ 	.word	0x000000ff
        /*0048*/ 	.word	0x00000000
        /*004c*/ 	.short	0x0100
        /*004e*/ 	.byte	0x09
	.zero		1


	//   ....[1]....
        /*0050*/ 	.word	0x00000160
        /*0054*/ 	.word	0x000000ff
        /*0058*/ 	.word	0x00000000
        /*005c*/ 	.short	0x010b
        /*005e*/ 	.byte	0x09
	.zero		1


	//   ....[2]....
        /*0060*/ 	.word	0x00000260
        /*0064*/ 	.word	0x000000ff
        /*0068*/ 	.word	0x00000000
        /*006c*/ 	.short	0x0101
        /*006e*/ 	.byte	0x04
	.zero		1


	//   ....[3]....
        /*0070*/ 	.word	0x00000270
        /*0074*/ 	.word	0x000000ff
        /*0078*/ 	.word	0x00000000
        /*007c*/ 	.short	0x010a
        /*007e*/ 	.byte	0x04
	.zero		1


	//----- nvinfo : EIATTR_NUM_MBARRIERS
	.align		4
.L_114:
        /*0080*/ 	.byte	0x03, 0x38
        /*0082*/ 	.short	0x0001


	//----- nvinfo : EIATTR_EXIT_INSTR_OFFSETS
	.align		4
        /*0084*/ 	.byte	0x04, 0x1c
        /*0086*/ 	.short	(.L_116 - .L_115)


	//   ....[0]....
.L_115:
        /*0088*/ 	.word	0x000002c0


	//   ....[1]....
        /*008c*/ 	.word	0x00000370


	//----- nvinfo : EIATTR_CRS_STACK_SIZE
	.align		4
.L_116:
        /*0090*/ 	.byte	0x04, 0x1e
        /*0092*/ 	.short	(.L_118 - .L_117)
.L_117:
        /*0094*/ 	.word	0x00000000


	//----- nvinfo : EIATTR_CBANK_PARAM_SIZE
	.align		4
.L_118:
        /*0098*/ 	.byte	0x03, 0x19
        /*009a*/ 	.short	0x0100


	//----- nvinfo : EIATTR_PARAM_CBANK
	.align		4
        /*009c*/ 	.byte	0x04, 0x0a
        /*009e*/ 	.short	(.L_120 - .L_119)
	.align		4
.L_119:
        /*00a0*/ 	.word	index@(.nv.constant0._Z23cp_async_bulk_tensor_1d14CUtensorMap_stS_)
        /*00a4*/ 	.short	0x0380
        /*00a6*/ 	.short	0x0100


	//----- nvinfo : EIATTR_SW_WAR
	.align		4
.L_120:
        /*00a8*/ 	.byte	0x04, 0x36
        /*00aa*/ 	.short	(.L_122 - .L_121)
.L_121:
        /*00ac*/ 	.word	0x00000008
.L_122:


//--------------------- .nv.info._Z13cp_async_bulkPfS_i --------------------------
	.section	.nv.info._Z13cp_async_bulkPfS_i,"",@"SHT_CUDA_INFO"
	.sectionflags	@""
	.align	4


	//----- nvinfo : EIATTR_CUDA_API_VERSION
	.align		4
        /*0000*/ 	.byte	0x04, 0x37
        /*0002*/ 	.short	(.L_124 - .L_123)
.L_123:
        /*0004*/ 	.word	0x00000082


	//----- nvinfo : EIATTR_KPARAM_INFO
	.align		4
.L_124:
        /*0008*/ 	.byte	0x04, 0x17
        /*000a*/ 	.short	(.L_126 - .L_125)
.L_125:
        /*000c*/ 	.word	0x00000000
        /*0010*/ 	.short	0x0002
        /*0012*/ 	.short	0x0010
        /*0014*/ 	.byte	0x00, 0xf0, 0x11, 0x00


	//----- nvinfo : EIATTR_KPARAM_INFO
	.align		4
.L_126:
        /*0018*/ 	.byte	0x04, 0x17
        /*001a*/ 	.short	(.L_128 - .L_127)
.L_127:
        /*001c*/ 	.word	0x00000000
        /*0020*/ 	.short	0x0001
        /*0022*/ 	.short	0x0008
        /*0024*/ 	.byte	0x00, 0xf5, 0x21, 0x00


	//----- nvinfo : EIATTR_KPARAM_INFO
	.align		4
.L_128:
        /*0028*/ 	.byte	0x04, 0x17
        /*002a*/ 	.short	(.L_130 - .L_129)
.L_129:
        /*002c*/ 	.word	0x00000000
        /*0030*/ 	.short	0x0000
        /*0032*/ 	.short	0x0000
        /*0034*/ 	.byte	0x00, 0xf5, 0x21, 0x00


	//----- nvinfo : EIATTR_SPARSE_MMA_MASK
	.align		4
.L_130:
        /*0038*/ 	.byte	0x03, 0x50
        /*003a*/ 	.short	0x0000


	//----- nvinfo : EIATTR_MAXREG_COUNT
	.align		4
        /*003c*/ 	.byte	0x03, 0x1b
        /*003e*/ 	.short	0x00ff


	//----- nvinfo : EIATTR_NUM_BARRIERS
	.align		4
        /*0040*/ 	.byte	0x02, 0x4c
        /*0042*/ 	.byte	0x01
	.zero		1


	//----- nvinfo : EIATTR_MERCURY_ISA_VERSION
	.align		4
        /*0044*/ 	.byte	0x03, 0x5f
        /*0046*/ 	.short	0x0101


	//----- nvinfo : EIATTR_VRC_CTA_INIT_COUNT
	.align		4
        /*0048*/ 	.byte	0x02, 0x4a
	.zero		1
	.zero		1


	//----- nvinfo : EIATTR_MBARRIER_INSTR_OFFSETS
	.align		4
        /*004c*/ 	.byte	0x04, 0x39
        /*004e*/ 	.short	(.L_132 - .L_131)


	//   ....[0]....
.L_131:
        /*0050*/ 	.word	0x00000180
        /*0054*/ 	.word	0x000000ff
        /*0058*/ 	.word	0x00000000
        /*005c*/ 	.short	0x0100
        /*005e*/ 	.byte	0x09
	.zero		1


	//   ....[1]....
        /*0060*/ 	.word	0x00000190
        /*0064*/ 	.word	0x000000ff
        /*0068*/ 	.word	0x00000000
        /*006c*/ 	.short	0x010b
        /*006e*/ 	.byte	0x09
	.zero		1


	//   ....[2]....
        /*0070*/ 	.word	0x00000250
        /*0074*/ 	.word	0x000000ff
        /*0078*/ 	.word	0x00000000
        /*007c*/ 	.short	0x0101
        /*007e*/ 	.byte	0x04
	.zero		1


	//   ....[3]....
        /*0080*/ 	.word	0x00000260
        /*0084*/ 	.word	0x000000ff
        /*0088*/ 	.word	0x00000000
        /*008c*/ 	.short	0x0109
        /*008e*/ 	.byte	0x04
	.zero		1


	//----- nvinfo : EIATTR_NUM_MBARRIERS
	.align		4
.L_132:
        /*0090*/ 	.byte	0x03, 0x38
        /*0092*/ 	.short	0x0001


	//----- nvinfo : EIATTR_EXIT_INSTR_OFFSETS
	.align		4
        /*0094*/ 	.byte	0x04, 0x1c
        /*0096*/ 	.short	(.L_134 - .L_133)


	//   ....[0]....
.L_133:
        /*0098*/ 	.word	0x000002b0


	//   ....[1]....
        /*009c*/ 	.word	0x00000370


	//----- nvinfo : EIATTR_CRS_STACK_SIZE
	.align		4
.L_134:
        /*00a0*/ 	.byte	0x04, 0x1e
        /*00a2*/ 	.short	(.L_136 - .L_135)
.L_135:
        /*00a4*/ 	.word	0x00000000


	//----- nvinfo : EIATTR_CBANK_PARAM_SIZE
	.align		4
.L_136:
        /*00a8*/ 	.byte	0x03, 0x19
        /*00aa*/ 	.short	0x0014


	//----- nvinfo : EIATTR_PARAM_CBANK
	.align		4
        /*00ac*/ 	.byte	0x04, 0x0a
        /*00ae*/ 	.short	(.L_138 - .L_137)
	.align		4
.L_137:
        /*00b0*/ 	.word	index@(.nv.constant0._Z13cp_async_bulkPfS_i)
        /*00b4*/ 	.short	0x0380
        /*00b6*/ 	.short	0x0014


	//----- nvinfo : EIATTR_SW_WAR
	.align		4
.L_138:
        /*00b8*/ 	.byte	0x04, 0x36
        /*00ba*/ 	.short	(.L_140 - .L_139)
.L_139:
        /*00bc*/ 	.word	0x00000008
.L_140:


//--------------------- .nv.info._Z15cp_async_size16PfS_i --------------------------
	.section	.nv.info._Z15cp_async_size16PfS_i,"",@"SHT_CUDA_INFO"
	.sectionflags	@""
	.align	4


	//----- nvinfo : EIATTR_CUDA_API_VERSION
	.align		4
        /*0000*/ 	.byte	0x04, 0x37
        /*0002*/ 	.short	(.L_142 - .L_141)
.L_141:
        /*0004*/ 	.word	0x00000082


	//----- nvinfo : EIATTR_KPARAM_INFO
	.align		4
.L_142:
        /*0008*/ 	.byte	0x04, 0x17
        /*000a*/ 	.short	(.L_144 - .L_143)
.L_143:
        /*000c*/ 	.word	0x00000000
        /*0010*/ 	.short	0x0002
        /*0012*/ 	.short	0x0010
        /*0014*/ 	.byte	0x00, 0xf0, 0x11, 0x00


	//----- nvinfo : EIATTR_KPARAM_INFO
	.align		4
.L_144:
        /*0018*/ 	.byte	0x04, 0x17
        /*001a*/ 	.short	(.L_146 - .L_145)
.L_145:
        /*001c*/ 	.word	0x00000000
        /*0020*/ 	.short	0x0001
        /*0022*/ 	.short	0x0008
        /*0024*/ 	.byte	0x00, 0xf5, 0x21, 0x00


	//----- nvinfo : EIATTR_KPARAM_INFO
	.align		4
.L_146:
        /*0028*/ 	.byte	0x04, 0x17
        /*002a*/ 	.short	(.L_148 - .L_147)
.L_147:
        /*002c*/ 	.word	0x00000000
        /*0030*/ 	.short	0x0000
        /*0032*/ 	.short	0x0000
        /*0034*/ 	.byte	0x00, 0xf5, 0x21, 0x00


	//----- nvinfo : EIATTR_SPARSE_MMA_MASK
	.align		4
.L_148:
        /*0038*/ 	.byte	0x03, 0x50
        /*003a*/ 	.short	0x0000


	//----- nvinfo : EIATTR_MAXREG_COUNT
	.align		4
        /*003c*/ 	.byte	0x03, 0x1b
        /*003e*/ 	.short	0x00ff


	//----- nvinfo : EIATTR_MERCURY_ISA_VERSION
	.align		4
        /*0040*/ 	.byte	0x03, 0x5f
        /*0042*/ 	.short	0x0101


	//----- nvinfo : EIATTR_VRC_CTA_INIT_COUNT
	.align		4
        /*0044*/ 	.byte	0x02, 0x4a
	.zero		1
	.zero		1


	//----- nvinfo : EIATTR_EXIT_INSTR_OFFSETS
	.align		4
        /*0048*/ 	.byte	0x04, 0x1c
        /*004a*/ 	.short	(.L_150 - .L_149)


	//   ....[0]....
.L_149:
        /*004c*/ 	.word	0x000001c0


	//----- nvinfo : EIATTR_CBANK_PARAM_SIZE
	.align		4
.L_150:
        /*0050*/ 	.byte	0x03, 0x19
        /*0052*/ 	.short	0x0014


	//----- nvinfo : EIATTR_PARAM_CBANK
	.align		4
        /*0054*/ 	.byte	0x04, 0x0a
        /*0056*/ 	.short	(.L_152 - .L_151)
	.align		4
.L_151:
        /*0058*/ 	.word	index@(.nv.constant0._Z15cp_async_size16PfS_i)
        /*005c*/ 	.short	0x0380
        /*005e*/ 	.short	0x0014


	//----- nvinfo : EIATTR_SW_WAR
	.align		4
.L_152:
        /*0060*/ 	.byte	0x04, 0x36
        /*0062*/ 	.short	(.L_154 - .L_153)
.L_153:
        /*0064*/ 	.word	0x00000008
.L_154:


//--------------------- .nv.info._Z14cp_async_size4PfS_i --------------------------
	.section	.nv.info._Z14cp_async_size4PfS_i,"",@"SHT_CUDA_INFO"
	.sectionflags	@""
	.align	4


	//----- nvinfo : EIATTR_CUDA_API_VERSION
	.align		4
        /*0000*/ 	.byte	0x04, 0x37
        /*0002*/ 	.short	(.L_156 - .L_155)
.L_155:
        /*0004*/ 	.word	0x00000082


	//----- nvinfo : EIATTR_KPARAM_INFO
	.align		4
.L_156:
        /*0008*/ 	.byte	0x04, 0x17
        /*000a*/ 	.short	(.L_158 - .L_157)
.L_157:
        /*000c*/ 	.word	0x00000000
        /*0010*/ 	.short	0x0002
        /*0012*/ 	.short	0x0010
        /*0014*/ 	.byte	0x00, 0xf0, 0x11, 0x00


	//----- nvinfo : EIATTR_KPARAM_INFO
	.align		4
.L_158:
        /*0018*/ 	.byte	0x04, 0x17
        /*001a*/ 	.short	(.L_160 - .L_159)
.L_159:
        /*001c*/ 	.word	0x00000000
        /*0020*/ 	.short	0x0001
        /*0022*/ 	.short	0x0008
        /*0024*/ 	.byte	0x00, 0xf5, 0x21, 0x00


	//----- nvinfo : EIATTR_KPARAM_INFO
	.align		4
.L_160:
        /*0028*/ 	.byte	0x04, 0x17
        /*002a*/ 	.short	(.L_162 - .L_161)
.L_161:
        /*002c*/ 	.word	0x00000000
        /*0030*/ 	.short	0x0000
        /*0032*/ 	.short	0x0000
        /*0034*/ 	.byte	0x00, 0xf5, 0x21, 0x00


	//----- nvinfo : EIATTR_SPARSE_MMA_MASK
	.align		4
.L_162:
        /*0038*/ 	.byte	0x03, 0x50
        /*003a*/ 	.short	0x0000


	//----- nvinfo : EIATTR_MAXREG_COUNT
	.align		4
        /*003c*/ 	.byte	0x03, 0x1b
        /*003e*/ 	.short	0x00ff


	//----- nvinfo : EIATTR_MERCURY_ISA_VERSION
	.align		4
        /*0040*/ 	.byte	0x03, 0x5f
        /*0042*/ 	.short	0x0101


	//----- nvinfo : EIATTR_VRC_CTA_INIT_COUNT
	.align		4
        /*0044*/ 	.byte	0x02, 0x4a
	.zero		1
	.zero		1


	//----- nvinfo : EIATTR_EXIT_INSTR_OFFSETS
	.align		4
        /*0048*/ 	.byte	0x04, 0x1c
        /*004a*/ 	.short	(.L_164 - .L_163)


	//   ....[0]....
.L_163:
        /*004c*/ 	.word	0x00000170


	//----- nvinfo : EIATTR_CBANK_PARAM_SIZE
	.align		4
.L_164:
        /*0050*/ 	.byte	0x03, 0x19
        /*0052*/ 	.short	0x0014


	//----- nvinfo : EIATTR_PARAM_CBANK
	.align		4
        /*0054*/ 	.byte	0x04, 0x0a
        /*0056*/ 	.short	(.L_166 - .L_165)
	.align		4
.L_165:
        /*0058*/ 	.word	index@(.nv.constant0._Z14cp_async_size4PfS_i)
        /*005c*/ 	.short	0x0380
        /*005e*/ 	.short	0x0014


	//----- nvinfo : EIATTR_SW_WAR
	.align		4
.L_166:
        /*0060*/ 	.byte	0x04, 0x36
        /*0062*/ 	.short	(.L_168 - .L_167)
.L_167:
        /*0064*/ 	.word	0x00000008
.L_168:


//--------------------- .nv.callgraph             --------------------------
	.section	.nv.callgraph,"",@"SHT_CUDA_CALLGRAPH"
	.align	4
	.sectionentsize	8
	.align		4
        /*0000*/ 	.word	0x00000000
	.align		4
        /*0004*/ 	.word	0xffffffff
	.align		4
        /*0008*/ 	.word	index@(_Z23cp_async_bulk_tensor_2d14CUtensorMap_stS_)
	.align		4
        /*000c*/ 	.word	index@(vprintf)
	.align		4
        /*0010*/ 	.word	0x00000000
	.align		4
        /*0014*/ 	.word	0xfffffffe
	.align		4
        /*0018*/ 	.word	0x00000000
	.align		4
        /*001c*/ 	.word	0xfffffffd
	.align		4
        /*0020*/ 	.word	0x00000000
	.align		4
        /*0024*/ 	.word	0xfffffffc


//--------------------- .nv.constant4             --------------------------
	.section	.nv.constant4,"a",@progbits
	.align	8
	.align		8
.nv.constant4:
        /*0000*/ 	.dword	_ZN34_INTERNAL_682872ab_4_k_cu_48261b184cuda3std3__45__cpo5beginE
	.align		8
        /*0008*/ 	.dword	_ZN34_INTERNAL_682872ab_4_k_cu_48261b184cuda3std3__45__cpo3endE
	.align		8
        /*0010*/ 	.dword	_ZN34_INTERNAL_682872ab_4_k_cu_48261b184cuda3std3__45__cpo6cbeginE
	.align		8
        /*0018*/ 	.dword	_ZN34_INTERNAL_682872ab_4_k_cu_48261b184cuda3std3__45__cpo4cendE
	.align		8
        /*0020*/ 	.dword	_ZN34_INTERNAL_682872ab_4_k_cu_48261b184cuda3std3__45__cpo6rbeginE
	.align		8
        /*0028*/ 	.dword	_ZN34_INTERNAL_682872ab_4_k_cu_48261b184cuda3std3__45__cpo4rendE
	.align		8
        /*0030*/ 	.dword	_ZN34_INTERNAL_682872ab_4_k_cu_48261b184cuda3std3__45__cpo7crbeginE
	.align		8
        /*0038*/ 	.dword	_ZN34_INTERNAL_682872ab_4_k_cu_48261b184cuda3std3__45__cpo5crendE
	.align		8
        /*0040*/ 	.dword	_ZN34_INTERNAL_682872ab_4_k_cu_48261b184cuda3std3__436_GLOBAL__N__682872ab_4_k_cu_48261b186ignoreE
	.align		8
        /*0048*/ 	.dword	_ZN34_INTERNAL_682872ab_4_k_cu_48261b184cuda3std3__419piecewise_constructE
	.align		8
        /*0050*/ 	.dword	_ZN34_INTERNAL_682872ab_4_k_cu_48261b184cuda3std3__48in_placeE
	.align		8
        /*0058*/ 	.dword	_ZN34_INTERNAL_682872ab_4_k_cu_48261b184cuda3std3__420unreachable_sentinelE
	.align		8
        /*0060*/ 	.dword	_ZN34_INTERNAL_682872ab_4_k_cu_48261b184cuda3std3__47nulloptE
	.align		8
        /*0068*/ 	.dword	_ZN34_INTERNAL_682872ab_4_k_cu_48261b184cuda3std3__48unexpectE
	.align		8
        /*0070*/ 	.dword	_ZN34_INTERNAL_682872ab_4_k_cu_48261b184cuda3std6ranges3__45__cpo4swapE
	.align		8
        /*0078*/ 	.dword	_ZN34_INTERNAL_682872ab_4_k_cu_48261b184cuda3std6ranges3__45__cpo9iter_moveE
	.align		8
        /*0080*/ 	.dword	_ZN34_INTERNAL_682872ab_4_k_cu_48261b184cuda3std6ranges3__45__cpo5beginE
	.align		8
        /*0088*/ 	.dword	_ZN34_INTERNAL_682872ab_4_k_cu_48261b184cuda3std6ranges3__45__cpo3endE
	.align		8
        /*0090*/ 	.dword	_ZN34_INTERNAL_682872ab_4_k_cu_48261b184cuda3std6ranges3__45__cpo6cbeginE
	.align		8
        /*0098*/ 	.dword	_ZN34_INTERNAL_682872ab_4_k_cu_48261b184cuda3std6ranges3__45__cpo4cendE
	.align		8
        /*00a0*/ 	.dword	_ZN34_INTERNAL_682872ab_4_k_cu_48261b184cuda3std6ranges3__45__cpo7advanceE
	.align		8
        /*00a8*/ 	.dword	_ZN34_INTERNAL_682872ab_4_k_cu_48261b184cuda3std6ranges3__45__cpo9iter_swapE
	.align		8
        /*00b0*/ 	.dword	_ZN34_INTERNAL_682872ab_4_k_cu_48261b184cuda3std6ranges3__45__cpo4nextE
	.align		8
        /*00b8*/ 	.dword	_ZN34_INTERNAL_682872ab_4_k_cu_48261b184cuda3std6ranges3__45__cpo4prevE
	.align		8
        /*00c0*/ 	.dword	_ZN34_INTERNAL_682872ab_4_k_cu_48261b184cuda3std6ranges3__45__cpo4dataE
	.align		8
        /*00c8*/ 	.dword	_ZN34_INTERNAL_682872ab_4_k_cu_48261b184cuda3std6ranges3__45__cpo5cdataE
	.align		8
        /*00d0*/ 	.dword	_ZN34_INTERNAL_682872ab_4_k_cu_48261b184cuda3std6ranges3__45__cpo4sizeE
	.align		8
        /*00d8*/ 	.dword	_ZN34_INTERNAL_682872ab_4_k_cu_48261b184cuda3std6ranges3__45__cpo5ssizeE
	.align		8
        /*00e0*/ 	.dword	_ZN34_INTERNAL_682872ab_4_k_cu_48261b184cuda3std6ranges3__45__cpo8distanceE
	.align		8
        /*00e8*/ 	.dword	_ZN34_INTERNAL_682872ab_4_k_cu_48261b186thrust24THRUST_300001_SM_1000_NS8cuda_cub3parE
	.align		8
        /*00f0*/ 	.dword	_ZN34_INTERNAL_682872ab_4_k_cu_48261b186thrust24THRUST_300001_SM_1000_NS8cuda_cub10par_nosyncE
	.align		8
        /*00f8*/ 	.dword	_ZN34_INTERNAL_682872ab_4_k_cu_48261b186thrust24THRUST_300001_SM_1000_NS6system6detail10sequential3seqE
	.align		8
        /*0100*/ 	.dword	_ZN34_INTERNAL_682872ab_4_k_cu_48261b186thrust24THRUST_300001_SM_1000_NS12placeholders2_1E
	.align		8
        /*0108*/ 	.dword	_ZN34_INTERNAL_682872ab_4_k_cu_48261b186thrust24THRUST_300001_SM_1000_NS12placeholders2_2E
	.align		8
        /*0110*/ 	.dword	_ZN34_INTERNAL_682872ab_4_k_cu_48261b186thrust24THRUST_300001_SM_1000_NS12placeholders2_3E
	.align		8
        /*0118*/ 	.dword	_ZN34_INTERNAL_682872ab_4_k_cu_48261b186thrust24THRUST_300001_SM_1000_NS12placeholders2_4E
	.align		8
        /*0120*/ 	.dword	_ZN34_INTERNAL_682872ab_4_k_cu_48261b186thrust24THRUST_300001_SM_1000_NS12placeholders2_5E
	.align		8
        /*0128*/ 	.dword	_ZN34_INTERNAL_682872ab_4_k_cu_48261b186thrust24THRUST_300001_SM_1000_NS12placeholders2_6E
	.align		8
        /*0130*/ 	.dword	_ZN34_INTERNAL_682872ab_4_k_cu_48261b186thrust24THRUST_300001_SM_1000_NS12placeholders2_7E
	.align		8
        /*0138*/ 	.dword	_ZN34_INTERNAL_682872ab_4_k_cu_48261b186thrust24THRUST_300001_SM_1000_NS12placeholders2_8E
	.align		8
        /*0140*/ 	.dword	_ZN34_INTERNAL_682872ab_4_k_cu_48261b186thrust24THRUST_300001_SM_1000_NS12placeholders2_9E
	.align		8
        /*0148*/ 	.dword	_ZN34_INTERNAL_682872ab_4_k_cu_48261b186thrust24THRUST_300001_SM_1000_NS12placeholders3_10E
	.align		8
        /*0150*/ 	.dword	_ZN34_INTERNAL_682872ab_4_k_cu_48261b186thrust24THRUST_300001_SM_1000_NS3seqE
	.align		8
        /*0158*/ 	.dword	$str
	.align		8
        /*0160*/ 	.dword	$str$1
	.align		8
        /*0168*/ 	.dword	vprintf


//--------------------- .text._ZN3cub18CUB_300001_SM_10006detail11EmptyKernelIvEEvv --------------------------
	.section	.text._ZN3cub18CUB_300001_SM_10006detail11EmptyKernelIvEEvv,"ax",@progbits
	.align	128
        .global         _ZN3cub18CUB_300001_SM_10006detail11EmptyKernelIvEEvv
        .type           _ZN3cub18CUB_300001_SM_10006detail11EmptyKernelIvEEvv,@function
        .size           _ZN3cub18CUB_300001_SM_10006detail11EmptyKernelIvEEvv,(.L_x_54 - _ZN3cub18CUB_300001_SM_10006detail11EmptyKernelIvEEvv)
        .other          _ZN3cub18CUB_300001_SM_10006detail11EmptyKernelIvEEvv,@"STO_CUDA_ENTRY STV_DEFAULT"
_ZN3cub18CUB_300001_SM_10006detail11EmptyKernelIvEEvv:
.text._ZN3cub18CUB_300001_SM_10006detail11EmptyKernelIvEEvv:
[----:B------:R-:W-:Y:S01]  /*0000*/  LDC R1, c[0x0][0x37c] ;  /* 0x0000df00ff017b82 */ /* 0x000fe20000000800 */
[----:B------:R-:W-:Y:S05]  /*0010*/  EXIT ;  /* 0x000000000000794d */ /* 0x000fea0003800000 */
.L_x_0:
[----:B------:R-:W-:-:S00]  /*0020*/  BRA `(.L_x_0) ;  /* 0xfffffffc00fc7947 */ /* 0x000fc0000383ffff */
[----:B------:R-:W-:-:S00]  /*0030*/  NOP ;  /* 0x0000000000007918 */ /* 0x000fc00000000000 */
        /* <DEDUP_REMOVED lines=12> */
.L_x_54:


//--------------------- .text._Z23cp_async_bulk_tensor_2d14CUtensorMap_stS_ --------------------------
	.section	.text._Z23cp_async_bulk_tensor_2d14CUtensorMap_stS_,"ax",@progbits
	.align	128
        .global         _Z23cp_async_bulk_tensor_2d14CUtensorMap_stS_
        .type           _Z23cp_async_bulk_tensor_2d14CUtensorMap_stS_,@function
        .size           _Z23cp_async_bulk_tensor_2d14CUtensorMap_stS_,(.L_x_55 - _Z23cp_async_bulk_tensor_2d14CUtensorMap_stS_)
        .other          _Z23cp_async_bulk_tensor_2d14CUtensorMap_stS_,@"STO_CUDA_ENTRY STV_DEFAULT"
_Z23cp_async_bulk_tensor_2d14CUtensorMap_stS_:
.text._Z23cp_async_bulk_tensor_2d14CUtensorMap_stS_:
[----:B------:R-:W1:Y:S01]  /*0000*/  LDC R1, c[0x0][0x37c] ;  /* 0x0000df00ff017b82 */ /* 0x000e620000000800 */
[----:B------:R-:W2:Y:S07]  /*0010*/  S2R R25, SR_TID.X ;  /* 0x0000000000197919 */ /* 0x000eae0000002100 */
[----:B------:R-:W3:Y:S01]  /*0020*/  S2UR UR7, SR_CTAID.X ;  /* 0x00000000000779c3 */ /* 0x000ee20000002500 */
[----:B------:R-:W4:Y:S01]  /*0030*/  LDCU UR4, c[0x0][0x2f8] ;  /* 0x00005f00ff0477ac */ /* 0x000f220008000800 */
[----:B-1----:R-:W-:Y:S01]  /*0040*/  VIADD R1, R1, 0xfffffff8 ;  /* 0xfffffff801017836 */ /* 0x002fe20000000000 */
[----:B------:R-:W-:Y:S01]  /*0050*/  BSSY.RECONVERGENT B0, `(.L_x_1) ;  /* 0x0000024000007945 */ /* 0x000fe20003800200 */
[----:B------:R-:W1:Y:S03]  /*0060*/  LDCU UR5, c[0x0][0x2fc] ;  /* 0x00005f80ff0577ac */ /* 0x000e660008000800 */
[----:B----4-:R-:W-:Y:S01]  /*0070*/  IADD3 R22, P1, PT, R1, UR4, RZ ;  /* 0x0000000401167c10 */ /* 0x010fe2000ff3e0ff */
[----:B---3--:R-:W-:-:S04]  /*0080*/  USHF.L.U32 UR38, UR7, 0x3, URZ ;  /* 0x0000000307267899 */ /* 0x008fc800080006ff */
[----:B-1----:R-:W-:Y:S01]  /*0090*/  IMAD.X R19, RZ, RZ, UR5, P1 ;  /* 0x00000005ff137e24 */ /* 0x002fe200088e06ff */
[----:B------:R-:W-:Y:S02]  /*00a0*/  USHF.R.U32.HI UR39, URZ, 0x3, UR7 ;  /* 0x00000003ff277899 */ /* 0x000fe40008011607 */
[----:B------:R-:W-:Y:S02]  /*00b0*/  ULOP3.LUT UR38, UR38, 0x3f8, URZ, 0xc0, !UPT ;  /* 0x000003f826267892 */ /* 0x000fe4000f8ec0ff */
[----:B------:R-:W-:Y:S01]  /*00c0*/  ULOP3.LUT UR39, UR39, 0xffffff0, URZ, 0xc0, !UPT ;  /* 0x0ffffff027277892 */ /* 0x000fe2000f8ec0ff */
[----:B--2---:R-:W-:-:S13]  /*00d0*/  ISETP.NE.AND P0, PT, R25, RZ, PT ;  /* 0x000000ff1900720c */ /* 0x004fda0003f05270 */
[----:B------:R-:W-:Y:S05]  /*00e0*/  @P0 BRA `(.L_x_2) ;  /* 0x0000000000680947 */ /* 0x000fea0003800000 */
[----:B------:R-:W1:Y:S01]  /*00f0*/  S2UR UR36, SR_CgaCtaId ;  /* 0x00000000002479c3 */ /* 0x000e620000008800 */
[----:B------:R-:W2:Y:S01]  /*0100*/  LDCU UR4, c[0x0][0x360] ;  /* 0x00006c00ff0477ac */ /* 0x000ea20008000800 */
[----:B------:R-:W-:Y:S01]  /*0110*/  IMAD.MOV.U32 R0, RZ, RZ, 0x200 ;  /* 0x00000200ff007424 */ /* 0x000fe200078e00ff */
[----:B------:R-:W-:Y:S01]  /*0120*/  PLOP3.LUT P0, PT, PT, PT, PT, 0x80, 0x8 ;  /* 0x000000000008781c */ /* 0x000fe20003f0f070 */
[----:B------:R-:W-:Y:S02]  /*0130*/  UMOV UR6, 0x400 ;  /* 0x0000040000067882 */ /* 0x000fe40000000000 */
[----:B------:R-:W-:Y:S02]  /*0140*/  UIADD3 UR37, UPT, UPT, UR6, 0x200, URZ ;  /* 0x0000020006257890 */ /* 0x000fe4000fffe0ff */
[----:B--2---:R-:W-:-:S04]  /*0150*/  UIADD3 UR4, UPT, UPT, -UR4, 0x100000, URZ ;  /* 0x0010000004047890 */ /* 0x004fc8000fffe1ff */
[----:B------:R-:W-:Y:S02]  /*0160*/  USHF.L.U32 UR5, UR4, 0xb, URZ ;  /* 0x0000000b04057899 */ /* 0x000fe400080006ff */
[----:B------:R-:W-:Y:S02]  /*0170*/  USHF.L.U32 UR4, UR4, 0x1, URZ ;  /* 0x0000000104047899 */ /* 0x000fe400080006ff */
[----:B-1----:R-:W-:Y:S02]  /*0180*/  ULEA UR37, UR36, UR37, 0x18 ;  /* 0x0000002524257291 */ /* 0x002fe4000f8ec0ff */
[----:B------:R-:W-:Y:S01]  /*0190*/  ULEA UR36, UR36, UR6, 0x18 ;  /* 0x0000000624247291 */ /* 0x000fe2000f8ec0ff */
[----:B------:R-:W1:Y:S09]  /*01a0*/  FENCE.VIEW.ASYNC.S ;  /* 0x00000000000073c6 */ /* 0x000e720000000000 */
[----:B-1----:R1:W2:Y:S02]  /*01b0*/  SYNCS.EXCH.64 URZ, [UR37], UR4 ;  /* 0x0000000425ff75b2 */ /* 0x0022a40008000100 */
[----:B-1----:R-:W1:Y:S01]  /*01c0*/  LDCU.64 UR4, c[0x0][0x348] ;  /* 0x00006900ff0477ac */ /* 0x002e620008000a00 */
[----:B--2---:R2:W-:Y:S01]  /*01d0*/  SYNCS.ARRIVE.TRANS64.RED.A0TR RZ, [UR37], R0 ;  /* 0x00000000ffff79a7 */ /* 0x0045e20008300425 */
[----:B------:R-:W-:Y:S01]  /*01e0*/  @!PT LDS RZ, [RZ] ;  /* 0x00000000fffff984 */ /* 0x000fe20000000800 */
[----:B------:R-:W-:Y:S01]  /*01f0*/  @!PT LDS RZ, [RZ] ;  /* 0x00000000fffff984 */ /* 0x000fe20000000800 */
[----:B------:R-:W-:Y:S01]  /*0200*/  @!PT LDS RZ, [RZ] ;  /* 0x00000000fffff984 */ /* 0x000fe20000000800 */
[----:B------:R-:W-:Y:S01]  /*0210*/  @!PT LDS RZ, [RZ] ;  /* 0x00000000fffff984 */ /* 0x000fe20000000800 */
[----:B------:R3:W-:Y:S06]  /*0220*/  MEMBAR.ALL.CTA ;  /* 0x0000000000007992 */ /* 0x0007ec0000008000 */
[----:B---3--:R-:W3:Y:S02]  /*0230*/  FENCE.VIEW.ASYNC.S ;  /* 0x00000000000073c6 */ /* 0x008ee40000000000 */
.L_x_3:
[----:B---3--:R-:W-:Y:S01]  /*0240*/  @P0 ELECT P1, URZ, PT ;  /* 0x0000000000ff082f */ /* 0x008fe20003820000 */
[----:B-1----:R4:W-:-:S12]  /*0250*/  UTMALDG.2D [UR36], [UR4] ;  /* 0x00000024040075b4 */ /* 0x0029d80008008000 */
[----:B------:R-:W-:Y:S02]  /*0260*/  @P1 PLOP3.LUT P0, PT, P1, PT, PT, 0x8, 0x80 ;  /* 0x000000000080181c */ /* 0x000fe40000f0e170 */
[----:B------:R-:W-:-:S11]  /*0270*/  PLOP3.LUT P1, PT, PT, PT, PT, 0x8, 0x80 ;  /* 0x000000000080781c */ /* 0x000fd60003f2e170 */
[----:B----4-:R-:W-:Y:S05]  /*0280*/  @P0 BRA.U.ANY `(.L_x_3) ;  /* 0xfffffffd00ec0947 */ /* 0x010fea000393ffff */
.L_x_2:
[----:B------:R-:W-:Y:S05]  /*0290*/  BSYNC.RECONVERGENT B0 ;  /* 0x0000000000007941 */ /* 0x000fea0003800200 */
.L_x_1:
[----:B------:R-:W1:Y:S08]  /*02a0*/  S2UR UR5, SR_CgaCtaId ;  /* 0x00000000000579c3 */ /* 0x000e700000008800 */
[----:B------:R-:W-:Y:S01]  /*02b0*/  BAR.SYNC.DEFER_BLOCKING 0x0 ;  /* 0x0000000000007b1d */ /* 0x000fe20000010000 */
[----:B--2---:R-:W-:-:S05]  /*02c0*/  SHF.L.U32 R0, RZ, 0x1f, RZ ;  /* 0x0000001fff007819 */ /* 0x004fca00000006ff */
[----:B------:R-:W-:Y:S02]  /*02d0*/  UMOV UR4, 0x400 ;  /* 0x0000040000047882 */ /* 0x000fe40000000000 */
[----:B------:R-:W-:-:S04]  /*02e0*/  UIADD3 UR4, UPT, UPT, UR4, 0x200, URZ ;  /* 0x0000020004047890 */ /* 0x000fc8000fffe0ff */
[----:B-1----:R-:W-:-:S09]  /*02f0*/  ULEA UR4, UR5, UR4, 0x18 ;  /* 0x0000000405047291 */ /* 0x002fd2000f8ec0ff */
[----:B------:R-:W-:Y:S03]  /*0300*/  SYNCS.ARRIVE.TRANS64.A1T0 RZ, [UR4], RZ ;  /* 0x000000ffffff79a7 */ /* 0x000fe60008100004 */
.L_x_4:
[----:B------:R-:W1:Y:S02]  /*0310*/  SYNCS.PHASECHK.TRANS64.TRYWAIT P0, [UR4], R0 ;  /* 0x00000000ff0075a7 */ /* 0x000e640008001104 */
[----:B-1----:R-:W-:Y:S05]  /*0320*/  @!P0 BRA `(.L_x_4) ;  /* 0xfffffffc00f88947 */ /* 0x002fea000383ffff */
[----:B------:R-:W-:Y:S01]  /*0330*/  LOP3.LUT P0, RZ, R25, UR7, RZ, 0xfc, !PT ;  /* 0x0000000719ff7c12 */ /* 0x000fe2000f80fcff */
[----:B------:R-:W-:-:S12]  /*0340*/  BSSY.RECONVERGENT B6, `(.L_x_5) ;  /* 0x0000176000067945 */ /* 0x000fd80003800200 */
[----:B------:R-:W-:Y:S05]  /*0350*/  @P0 BRA `(.L_x_6) ;  /* 0x0000001400d00947 */ /* 0x000fea0003800000 */
[----:B------:R-:W1:Y:S01]  /*0360*/  S2R R0, SR_CgaCtaId ;  /* 0x0000000000007919 */ /* 0x000e620000008800 */
[----:B------:R-:W-:Y:S01]  /*0370*/  MOV R23, 0x400 ;  /* 0x0000040000177802 */ /* 0x000fe20000000f00 */
[----:B------:R-:W-:-:S03]  /*0380*/  HFMA2 R24, -RZ, RZ, 0, 3.814697265625e-06 ;  /* 0x00000040ff187431 */ /* 0x000fc600000001ff */
[----:B-1----:R-:W-:-:S07]  /*0390*/  LEA R23, R0, R23, 0x18 ;  /* 0x0000001700177211 */ /* 0x002fce00078ec0ff */
.L_x_40:
[----:B------:R-:W-:Y:S01]  /*03a0*/  IMAD.IADD R18, R23, 0x1, R24 ;  /* 0x0000000117127824 */ /* 0x000fe200078e0218 */
[----:B------:R-:W1:Y:S01]  /*03b0*/  LDCU UR4, c[0x0][0x2f8] ;  /* 0x00005f00ff0477ac */ /* 0x000e620008000800 */
[----:B------:R-:W-:Y:S01]  /*03c0*/  MOV R17, 0x168 ;  /* 0x0000016800117802 */ /* 0x000fe20000000f00 */
[----:B------:R-:W-:Y:S01]  /*03d0*/  IMAD.MOV.U32 R7, RZ, RZ, R19 ;  /* 0x000000ffff077224 */ /* 0x000fe200078e0013 */
[----:B------:R-:W-:Y:S01]  /*03e0*/  IADD3 R24, PT, PT, R24, 0x80, RZ ;  /* 0x0000008018187810 */ /* 0x000fe20007ffe0ff */
[----:B------:R-:W2:Y:S01]  /*03f0*/  LDS R0, [R18+-0x40] ;  /* 0xffffc00012007984 */ /* 0x000ea20000000800 */
[----:B------:R3:W4:Y:S01]  /*0400*/  LDC.64 R2, c[0x4][R17] ;  /* 0x0100000011027b82 */ /* 0x0007220000000a00 */
[----:B------:R-:W-:Y:S02]  /*0410*/  MOV R6, R22 ;  /* 0x0000001600067202 */ /* 0x000fe40000000f00 */
[----:B------:R-:W-:Y:S01]  /*0420*/  ISETP.NE.AND P0, PT, R24, 0x240, PT ;  /* 0x000002401800780c */ /* 0x000fe20003f05270 */
[----:B-1----:R-:W-:Y:S01]  /*0430*/  VIADD R16, R22, -UR4 ;  /* 0x8000000416107c36 */ /* 0x002fe20008000000 */
[----:B------:R-:W1:Y:S02]  /*0440*/  LDCU.64 UR4, c[0x4][0x158] ;  /* 0x01002b00ff0477ac */ /* 0x000e640008000a00 */
[----:B-1----:R-:W-:-:S02]  /*0450*/  IMAD.U32 R4, RZ, RZ, UR4 ;  /* 0x00000004ff047e24 */ /* 0x002fc4000f8e00ff */
[----:B------:R-:W-:Y:S01]  /*0460*/  IMAD.U32 R5, RZ, RZ, UR5 ;  /* 0x00000005ff057e24 */ /* 0x000fe2000f8e00ff */
[----:B--2---:R1:W2:Y:S02]  /*0470*/  F2F.F64.F32 R8, R0 ;  /* 0x0000000000087310 */ /* 0x0042a40000201800 */
[----:B-1----:R-:W-:Y:S01]  /*0480*/  P2R R0, PR, RZ, 0x1 ;  /* 0x00000001ff007803 */ /* 0x002fe20000000000 */
[----:B--2-4-:R3:W-:Y:S06]  /*0490*/  STL.64 [R16], R8 ;  /* 0x0000000810007387 */ /* 0x0147ec0000100a00 */
[----:B------:R-:W-:-:S07]  /*04a0*/  LEPC R20, `(.L_x_7) ;  /* 0x000000001014794e */ /* 0x000fce0000000000 */
[----:B---3--:R-:W-:Y:S05]  /*04b0*/  CALL.ABS.NOINC R2 ;  /* 0x0000000002007343 */ /* 0x008fea0003c00000 */
.L_x_7:
[----:B------:R-:W1:Y:S01]  /*04c0*/  LDS R0, [R18+-0x3c] ;  /* 0xffffc40012007984 */ /* 0x000e620000000800 */
[----:B------:R2:W3:Y:S01]  /*04d0*/  LDC.64 R2, c[0x4][R17] ;  /* 0x0100000011027b82 */ /* 0x0004e20000000a00 */
[----:B------:R-:W4:Y:S01]  /*04e0*/  LDCU.64 UR4, c[0x4][0x158] ;  /* 0x01002b00ff0477ac */ /* 0x000f220008000a00 */
[----:B------:R-:W-:Y:S02]  /*04f0*/  IMAD.MOV.U32 R6, RZ, RZ, R22 ;  /* 0x000000ffff067224 */ /* 0x000fe400078e0016 */
[----:B------:R-:W-:Y:S02]  /*0500*/  IMAD.MOV.U32 R7, RZ, RZ, R19 ;  /* 0x000000ffff077224 */ /* 0x000fe400078e0013 */
[----:B----4-:R-:W-:Y:S01]  /*0510*/  IMAD.U32 R4, RZ, RZ, UR4 ;  /* 0x00000004ff047e24 */ /* 0x010fe2000f8e00ff */
[----:B------:R-:W-:Y:S01]  /*0520*/  MOV R5, UR5 ;  /* 0x0000000500057c02 */ /* 0x000fe20008000f00 */
[----:B-1----:R-:W1:Y:S02]  /*0530*/  F2F.F64.F32 R8, R0 ;  /* 0x0000000000087310 */ /* 0x002e640000201800 */
[----:B-1-3--:R2:W-:Y:S04]  /*0540*/  STL.64 [R16], R8 ;  /* 0x0000000810007387 */ /* 0x00a5e80000100a00 */
[----:B------:R-:W-:-:S07]  /*0550*/  LEPC R20, `(.L_x_8) ;  /* 0x000000001014794e */ /* 0x000fce0000000000 */
[----:B--2---:R-:W-:Y:S05]  /*0560*/  CALL.ABS.NOINC R2 ;  /* 0x0000000002007343 */ /* 0x004fea0003c00000 */
.L_x_8:
[----:B------:R-:W1:Y:S01]  /*0570*/  LDS R0, [R18+-0x38] ;  /* 0xffffc80012007984 */ /* 0x000e620000000800 */
[----:B------:R2:W3:Y:S01]  /*0580*/  LDC.64 R2, c[0x4][R17] ;  /* 0x0100000011027b82 */ /* 0x0004e20000000a00 */
[----:B------:R-:W4:Y:S01]  /*0590*/  LDCU.64 UR4, c[0x4][0x158] ;  /* 0x01002b00ff0477ac */ /* 0x000f220008000a00 */
[----:B------:R-:W-:Y:S01]  /*05a0*/  IMAD.MOV.U32 R6, RZ, RZ, R22 ;  /* 0x000000ffff067224 */ /* 0x000fe200078e0016 */
[----:B------:R-:W-:Y:S02]  /*05b0*/  MOV R7, R19 ;  /* 0x0000001300077202 */ /* 0x000fe40000000f00 */
[----:B----4-:R-:W-:Y:S01]  /*05c0*/  MOV R4, UR4 ;  /* 0x0000000400047c02 */ /* 0x010fe20008000f00 */
[----:B------:R-:W-:Y:S01]  /*05d0*/  IMAD.U32 R5, RZ, RZ, UR5 ;  /* 0x00000005ff057e24 */ /* 0x000fe2000f8e00ff */
[----:B-1----:R-:W1:Y:S02]  /*05e0*/  F2F.F64.F32 R8, R0 ;  /* 0x0000000000087310 */ /* 0x002e640000201800 */
[----:B-1-3--:R2:W-:Y:S04]  /*05f0*/  STL.64 [R16], R8 ;  /* 0x0000000810007387 */ /* 0x00a5e80000100a00 */
[----:B------:R-:W-:-:S07]  /*0600*/  LEPC R20, `(.L_x_9) ;  /* 0x000000001014794e */ /* 0x000fce0000000000 */
[----:B--2---:R-:W-:Y:S05]  /*0610*/  CALL.ABS.NOINC R2 ;  /* 0x0000000002007343 */ /* 0x004fea0003c00000 */
.L_x_9:
[----:B------:R-:W1:Y:S01]  /*0620*/  LDS R0, [R18+-0x34] ;  /* 0xffffcc0012007984 */ /* 0x000e620000000800 */
[----:B------:R2:W3:Y:S01]  /*0630*/  LDC.64 R2, c[0x4][R17] ;  /* 0x0100000011027b82 */ /* 0x0004e20000000a00 */
[----:B------:R-:W4:Y:S01]  /*0640*/  LDCU.64 UR4, c[0x4][0x158] ;  /* 0x01002b00ff0477ac */ /* 0x000f220008000a00 */
[----:B------:R-:W-:Y:S01]  /*0650*/  MOV R6, R22 ;  /* 0x0000001600067202 */ /* 0x000fe20000000f00 */
[----:B------:R-:W-:Y:S02]  /*0660*/  IMAD.MOV.U32 R7, RZ, RZ, R19 ;  /* 0x000000ffff077224 */ /* 0x000fe400078e0013 */
[----:B----4-:R-:W-:Y:S02]  /*0670*/  IMAD.U32 R4, RZ, RZ, UR4 ;  /* 0x00000004ff047e24 */ /* 0x010fe4000f8e00ff */
[----:B------:R-:W-:Y:S01]  /*0680*/  IMAD.U32 R5, RZ, RZ, UR5 ;  /* 0x00000005ff057e24 */ /* 0x000fe2000f8e00ff */
[----:B-1----:R-:W1:Y:S02]  /*0690*/  F2F.F64.F32 R8, R0 ;  /* 0x0000000000087310 */ /* 0x002e640000201800 */
[----:B-1-3--:R2:W-:Y:S04]  /*06a0*/  STL.64 [R16], R8 ;  /* 0x0000000810007387 */ /* 0x00a5e80000100a00 */
[----:B------:R-:W-:-:S07]  /*06b0*/  LEPC R20, `(.L_x_10) ;  /* 0x000000001014794e */ /* 0x000fce0000000000 */
[----:B--2---:R-:W-:Y:S05]  /*06c0*/  CALL.ABS.NOINC R2 ;  /* 0x0000000002007343 */ /* 0x004fea0003c00000 */
.L_x_10:
        /* <DEDUP_REMOVED lines=11> */
.L_x_11:
        /* <DEDUP_REMOVED lines=11> */
.L_x_12:
        /* <DEDUP_REMOVED lines=11> */
.L_x_13:
        /* <DEDUP_REMOVED lines=11> */
.L_x_14:
        /* <DEDUP_REMOVED lines=11> */
.L_x_15:
        /* <DEDUP_REMOVED lines=11> */
.L_x_16:
        /* <DEDUP_REMOVED lines=11> */
.L_x_17:
        /* <DEDUP_REMOVED lines=11> */
.L_x_18:
        /* <DEDUP_REMOVED lines=11> */
.L_x_19:
        /* <DEDUP_REMOVED lines=11> */
.L_x_20:
        /* <DEDUP_REMOVED lines=11> */
.L_x_21:
        /* <DEDUP_REMOVED lines=11> */
.L_x_22:
[----:B------:R-:W1:Y:S01]  /*0f10*/  LDS R0, [R18] ;  /* 0x0000000012007984 */ /* 0x000e620000000800 */
        /* <DEDUP_REMOVED lines=10> */
.L_x_23:
[----:B------:R-:W1:Y:S01]  /*0fc0*/  LDS R0, [R18+0x4] ;  /* 0x0000040012007984 */ /* 0x000e620000000800 */
        /* <DEDUP_REMOVED lines=10> */
.L_x_24:
[----:B------:R-:W1:Y:S01]  /*1070*/  LDS R0, [R18+0x8] ;  /* 0x0000080012007984 */ /* 0x000e620000000800 */
        /* <DEDUP_REMOVED lines=10> */
.L_x_25:
[----:B------:R-:W1:Y:S01]  /*1120*/  LDS R0, [R18+0xc] ;  /* 0x00000c0012007984 */ /* 0x000e620000000800 */
        /* <DEDUP_REMOVED lines=10> */
.L_x_26:
        /* <DEDUP_REMOVED lines=11> */
.L_x_27:
        /* <DEDUP_REMOVED lines=11> */
.L_x_28:
        /* <DEDUP_REMOVED lines=11> */
.L_x_29:
        /* <DEDUP_REMOVED lines=11> */
.L_x_30:
        /* <DEDUP_REMOVED lines=11> */
.L_x_31:
        /* <DEDUP_REMOVED lines=11> */
.L_x_32:
        /* <DEDUP_REMOVED lines=11> */
.L_x_33:
        /* <DEDUP_REMOVED lines=11> */
.L_x_34:
        /* <DEDUP_REMOVED lines=11> */
.L_x_35:
        /* <DEDUP_REMOVED lines=11> */
.L_x_36:
        /* <DEDUP_REMOVED lines=11> */
.L_x_37:
        /* <DEDUP_REMOVED lines=11> */
.L_x_38:
[----:B------:R1:W2:Y:S01]  /*1a10*/  LDC.64 R2, c[0x4][R17] ;  /* 0x0100000011027b82 */ /* 0x0002a20000000a00 */
[----:B------:R-:W3:Y:S01]  /*1a20*/  LDCU.64 UR4, c[0x4][0x160] ;  /* 0x01002c00ff0477ac */ /* 0x000ee20008000a00 */
[----:B------:R-:W-:Y:S02]  /*1a30*/  CS2R R6, SRZ ;  /* 0x0000000000067805 */ /* 0x000fe4000001ff00 */
[----:B---3--:R-:W-:Y:S01]  /*1a40*/  MOV R4, UR4 ;  /* 0x0000000400047c02 */ /* 0x008fe20008000f00 */
[----:B-1----:R-:W-:-:S07]  /*1a50*/  IMAD.U32 R5, RZ, RZ, UR5 ;  /* 0x00000005ff057e24 */ /* 0x002fce000f8e00ff */
[----:B------:R-:W-:-:S07]  /*1a60*/  LEPC R20, `(.L_x_39) ;  /* 0x000000001014794e */ /* 0x000fce0000000000 */
[----:B--2---:R-:W-:Y:S05]  /*1a70*/  CALL.ABS.NOINC R2 ;  /* 0x0000000002007343 */ /* 0x004fea0003c00000 */
.L_x_39:
[----:B------:R-:W-:-:S13]  /*1a80*/  ISETP.NE.AND P6, PT, R24, 0x240, PT ;  /* 0x000002401800780c */ /* 0x000fda0003fc5270 */
[----:B------:R-:W-:Y:S05]  /*1a90*/  @P6 BRA `(.L_x_40) ;  /* 0xffffffe800406947 */ /* 0x000fea000383ffff */
.L_x_6:
[----:B------:R-:W-:Y:S05]  /*1aa0*/  BSYNC.RECONVERGENT B6 ;  /* 0x0000000000067941 */ /* 0x000fea0003800200 */
.L_x_5:
[----:B------:R-:W-:Y:S01]  /*1ab0*/  @!PT LDS RZ, [RZ] ;  /* 0x00000000fffff984 */ /* 0x000fe20000000800 */
[----:B------:R-:W-:Y:S01]  /*1ac0*/  @!PT LDS RZ, [RZ] ;  /* 0x00000000fffff984 */ /* 0x000fe20000000800 */
[----:B------:R-:W-:Y:S01]  /*1ad0*/  @!PT LDS RZ, [RZ] ;  /* 0x00000000fffff984 */ /* 0x000fe20000000800 */
[----:B------:R-:W-:Y:S01]  /*1ae0*/  @!PT LDS RZ, [RZ] ;  /* 0x00000000fffff984 */ /* 0x000fe20000000800 */
[----:B------:R1:W-:Y:S06]  /*1af0*/  MEMBAR.ALL.CTA ;  /* 0x0000000000007992 */ /* 0x0003ec0000008000 */
[----:B-1----:R-:W1:Y:S01]  /*1b00*/  FENCE.VIEW.ASYNC.S ;  /* 0x00000000000073c6 */ /* 0x002e620000000000 */
[----:B------:R-:W-:Y:S05]  /*1b10*/  WARPSYNC.ALL ;  /* 0x0000000000007948 */ /* 0x000fea0003800000 */
[----:B-1----:R-:W-:Y:S01]  /*1b20*/  BAR.SYNC.DEFER_BLOCKING 0x0 ;  /* 0x0000000000007b1d */ /* 0x002fe20000010000 */
[----:B------:R-:W-:-:S13]  /*1b30*/  ISETP.NE.AND P0, PT, R25, RZ, PT ;  /* 0x000000ff1900720c */ /* 0x000fda0003f05270 */
[----:B------:R-:W-:Y:S05]  /*1b40*/  @P0 EXIT ;  /* 0x000000000000094d */ /* 0x000fea0003800000 */
[----:B------:R-:W1:Y:S01]  /*1b50*/  S2UR UR5, SR_CgaCtaId ;  /* 0x00000000000579c3 */ /* 0x000e620000008800 */
[----:B------:R-:W2:Y:S01]  /*1b60*/  LDCU.64 UR6, c[0x0][0x348] ;  /* 0x00006900ff0677ac */ /* 0x000ea20008000a00 */
[----:B------:R-:W-:Y:S01]  /*1b70*/  UMOV UR4, 0x400 ;  /* 0x0000040000047882 */ /* 0x000fe20000000000 */
[----:B--2---:R-:W-:-:S03]  /*1b80*/  UIADD3 UR8, UP0, UPT, UR6, 0x80, URZ ;  /* 0x0000008006087890 */ /* 0x004fc6000ff1e0ff */
[----:B------:R-:W-:Y:S01]  /*1b90*/  UMOV UR6, UR39 ;  /* 0x0000002700067c82 */ /* 0x000fe20008000000 */
[----:B------:R-:W-:Y:S02]  /*1ba0*/  UIADD3.X UR9, UPT, UPT, URZ, UR7, URZ, UP0, !UPT ;  /* 0x00000007ff097290 */ /* 0x000fe400087fe4ff */
[----:B-1----:R-:W-:-:S03]  /*1bb0*/  ULEA UR36, UR5, UR4, 0x18 ;  /* 0x0000000405247291 */ /* 0x002fc6000f8ec0ff */
[----:B------:R-:W-:-:S04]  /*1bc0*/  UMOV UR5, UR38 ;  /* 0x0000002600057c82 */ /* 0x000fc80008000000 */
[----:B------:R-:W-:Y:S02]  /*1bd0*/  UMOV UR4, UR36 ;  /* 0x0000002400047c82 */ /* 0x000fe40008000000 */
[----:B------:R1:W-:Y:S01]  /*1be0*/  UTMASTG.2D [UR4], [UR8] ;  /* 0x00000004080073b5 */ /* 0x0003e20008008000 */
[----:B------:R0:W-:Y:S01]  /*1bf0*/  UTMACMDFLUSH ;  /* 0x00000000000079b7 */ /* 0x0001e20000000000 */
[----:B------:R-:W-:-:S04]  /*1c00*/  DEPBAR.LE SB0, 0x0 ;  /* 0x000080000000791a */ /* 0x000fc80000000000 */
[----:B-1----:R-:W-:Y:S05]  /*1c10*/  EXIT ;  /* 0x000000000000794d */ /* 0x002fea0003800000 */
.L_x_41:
        /* <DEDUP_REMOVED lines=14> */
.L_x_55:


//--------------------- .text._Z23cp_async_bulk_tensor_1d14CUtensorMap_stS_ --------------------------
	.section	.text._Z23cp_async_bulk_tensor_1d14CUtensorMap_stS_,"ax",@progbits
	.align	128
        .global         _Z23cp_async_bulk_tensor_1d14CUtensorMap_stS_
        .type           _Z23cp_async_bulk_tensor_1d14CUtensorMap_stS_,@function
        .size           _Z23cp_async_bulk_tensor_1d14CUtensorMap_stS_,(.L_x_56 - _Z23cp_async_bulk_tensor_1d14CUtensorMap_stS_)
        .other          _Z23cp_async_bulk_tensor_1d14CUtensorMap_stS_,@"STO_CUDA_ENTRY STV_DEFAULT"
_Z23cp_async_bulk_tensor_1d14CUtensorMap_stS_:
.text._Z23cp_async_bulk_tensor_1d14CUtensorMap_stS_:
[----:B------:R-:W-:Y:S01]  /*0000*/  LDC R1, c[0x0][0x37c] ;  /* 0x0000df00ff017b82 */ /* 0x000fe20000000800 */
[----:B------:R-:W1:Y:S07]  /*0010*/  S2R R0, SR_TID.X ;  /* 0x0000000000007919 */ /* 0x000e6e0000002100 */
[----:B------:R-:W2:Y:S01]  /*0020*/  S2UR UR4, SR_CTAID.X ;  /* 0x00000000000479c3 */ /* 0x000ea20000002500 */
[----:B------:R-:W-:Y:S01]  /*0030*/  BSSY.RECONVERGENT B0, `(.L_x_42) ;  /* 0x000001c000007945 */ /* 0x000fe20003800200 */
[----:B--2---:R-:W-:Y:S01]  /*0040*/  USHF.L.U32 UR10, UR4, 0x8, URZ ;  /* 0x00000008040a7899 */ /* 0x004fe200080006ff */
[----:B-1----:R-:W-:-:S13]  /*0050*/  ISETP.NE.AND P1, PT, R0, RZ, PT ;  /* 0x000000ff0000720c */ /* 0x002fda0003f25270 */
[----:B------:R-:W-:Y:S05]  /*0060*/  @P1 BRA `(.L_x_43) ;  /* 0x0000000000601947 */ /* 0x000fea0003800000 */
[----:B------:R-:W1:Y:S01]  /*0070*/  S2UR UR6, SR_CgaCtaId ;  /* 0x00000000000679c3 */ /* 0x000e620000008800 */
[----:B------:R-:W2:Y:S01]  /*0080*/  LDCU UR7, c[0x0][0x360] ;  /* 0x00006c00ff0777ac */ /* 0x000ea20008000800 */
[----:B------:R-:W-:Y:S01]  /*0090*/  PLOP3.LUT P0, PT, PT, PT, PT, 0x80, 0x8 ;  /* 0x000000000008781c */ /* 0x000fe20003f0f070 */
[----:B------:R-:W-:Y:S02]  /*00a0*/  UMOV UR5, 0x400 ;  /* 0x0000040000057882 */ /* 0x000fe40000000000 */
[----:B------:R-:W-:Y:S02]  /*00b0*/  UIADD3 UR4, UPT, UPT, UR5, 0x400, URZ ;  /* 0x0000040005047890 */ /* 0x000fe4000fffe0ff */
[----:B--2---:R-:W-:-:S04]  /*00c0*/  UIADD3 UR12, UPT, UPT, -UR7, 0x100000, URZ ;  /* 0x00100000070c7890 */ /* 0x004fc8000fffe1ff */
[----:B------:R-:W-:Y:S02]  /*00d0*/  USHF.L.U32 UR13, UR12, 0xb, URZ ;  /* 0x0000000b0c0d7899 */ /* 0x000fe400080006ff */
[----:B------:R-:W-:Y:S02]  /*00e0*/  USHF.L.U32 UR12, UR12, 0x1, URZ ;  /* 0x000000010c0c7899 */ /* 0x000fe400080006ff */
[----:B-1----:R-:W-:Y:S02]  /*00f0*/  ULEA UR9, UR6, UR4, 0x18 ;  /* 0x0000000406097291 */ /* 0x002fe4000f8ec0ff */
[----:B------:R-:W-:Y:S02]  /*0100*/  USHF.L.U32 UR4, UR7, 0x2, URZ ;  /* 0x0000000207047899 */ /* 0x000fe400080006ff */
[----:B------:R-:W-:-:S04]  /*0110*/  ULEA UR5, UR6, UR5, 0x18 ;  /* 0x0000000506057291 */ /* 0x000fc8000f8ec0ff */
[----:B------:R-:W-:Y:S01]  /*0120*/  IMAD.U32 R0, RZ, RZ, UR4 ;  /* 0x00000004ff007e24 */ /* 0x000fe2000f8e00ff */
[----:B------:R-:W1:Y:S03]  /*0130*/  FENCE.VIEW.ASYNC.S ;  /* 0x00000000000073c6 */ /* 0x000e660000000000 */
[----:B-1----:R1:W2:Y:S02]  /*0140*/  SYNCS.EXCH.64 URZ, [UR9], UR12 ;  /* 0x0000000c09ff75b2 */ /* 0x0022a40008000100 */
[----:B-1----:R-:W1:Y:S01]  /*0150*/  LDCU.64 UR12, c[0x0][0x348] ;  /* 0x00006900ff0c77ac */ /* 0x002e620008000a00 */
[----:B--2---:R2:W-:Y:S01]  /*0160*/  SYNCS.ARRIVE.TRANS64.RED.A0TR RZ, [UR9], R0 ;  /* 0x00000000ffff79a7 */ /* 0x0045e20008300409 */
[----:B------:R3:W-:Y:S06]  /*0170*/  MEMBAR.ALL.CTA ;  /* 0x0000000000007992 */ /* 0x0007ec0000008000 */
[----:B---3--:R-:W3:Y:S02]  /*0180*/  FENCE.VIEW.ASYNC.S ;  /* 0x00000000000073c6 */ /* 0x008ee40000000000 */
.L_x_44:
[----:B---3--:R-:W-:Y:S01]  /*0190*/  @P0 ELECT P2, URZ, PT ;  /* 0x0000000000ff082f */ /* 0x008fe20003840000 */
[----:B------:R-:W-:Y:S02]  /*01a0*/  UMOV UR8, UR5 ;  /* 0x0000000500087c82 */ /* 0x000fe40008000000 */
[----:B-1----:R4:W-:Y:S10]  /*01b0*/  UTMALDG.1D [UR8], [UR12] ;  /* 0x000000080c0075b4 */ /* 0x0029f40008000000 */
[----:B------:R-:W-:-:S02]  /*01c0*/  @P2 PLOP3.LUT P0, PT, P2, PT, PT, 0x8, 0x80 ;  /* 0x000000000080281c */ /* 0x000fc4000170e170 */
[----:B------:R-:W-:-:S11]  /*01d0*/  PLOP3.LUT P2, PT, PT, PT, PT, 0x8, 0x80 ;  /* 0x000000000080781c */ /* 0x000fd60003f4e170 */
[----:B----4-:R-:W-:Y:S05]  /*01e0*/  @P0 BRA.U.ANY `(.L_x_44) ;  /* 0xfffffffd00e80947 */ /* 0x010fea000393ffff */
.L_x_43:
[----:B------:R-:W-:Y:S05]  /*01f0*/  BSYNC.RECONVERGENT B0 ;  /* 0x0000000000007941 */ /* 0x000fea0003800200 */
.L_x_42:
[----:B------:R-:W1:Y:S08]  /*0200*/  S2UR UR5, SR_CgaCtaId ;  /* 0x00000000000579c3 */ /* 0x000e700000008800 */
[----:B------:R-:W-:Y:S01]  /*0210*/  BAR.SYNC.DEFER_BLOCKING 0x0 ;  /* 0x0000000000007b1d */ /* 0x000fe20000010000 */
[----:B--2---:R-:W-:-:S05]  /*0220*/  SHF.L.U32 R0, RZ, 0x1f, RZ ;  /* 0x0000001fff007819 */ /* 0x004fca00000006ff */
[----:B------:R-:W-:Y:S02]  /*0230*/  UMOV UR4, 0x400 ;  /* 0x0000040000047882 */ /* 0x000fe40000000000 */
[----:B------:R-:W-:-:S04]  /*0240*/  UIADD3 UR4, UPT, UPT, UR4, 0x400, URZ ;  /* 0x0000040004047890 */ /* 0x000fc8000fffe0ff */
[----:B-1----:R-:W-:-:S09]  /*0250*/  ULEA UR4, UR5, UR4, 0x18 ;  /* 0x0000000405047291 */ /* 0x002fd2000f8ec0ff */
[----:B------:R-:W-:Y:S03]  /*0260*/  SYNCS.ARRIVE.TRANS64.A1T0 RZ, [UR4], RZ ;  /* 0x000000ffffff79a7 */ /* 0x000fe60008100004 */
.L_x_45:
[----:B------:R-:W1:Y:S02]  /*0270*/  SYNCS.PHASECHK.TRANS64.TRYWAIT P0, [UR4], R0 ;  /* 0x00000000ff0075a7 */ /* 0x000e640008001104 */
[----:B-1----:R-:W-:Y:S05]  /*0280*/  @!P0 BRA `(.L_x_45) ;  /* 0xfffffffc00f88947 */ /* 0x002fea000383ffff */
[----:B------:R1:W-:Y:S06]  /*0290*/  MEMBAR.ALL.CTA ;  /* 0x0000000000007992 */ /* 0x0003ec0000008000 */
[----:B-1----:R-:W1:Y:S02]  /*02a0*/  FENCE.VIEW.ASYNC.S ;  /* 0x00000000000073c6 */ /* 0x002e640000000000 */
[----:B-1----:R-:W-:Y:S06]  /*02b0*/  BAR.SYNC.DEFER_BLOCKING 0x0 ;  /* 0x0000000000007b1d */ /* 0x002fec0000010000 */
[----:B------:R-:W-:Y:S05]  /*02c0*/  @P1 EXIT ;  /* 0x000000000000194d */ /* 0x000fea0003800000 */
[----:B------:R-:W1:Y:S01]  /*02d0*/  S2UR UR5, SR_CgaCtaId ;  /* 0x00000000000579c3 */ /* 0x000e620000008800 */
[----:B------:R-:W2:Y:S01]  /*02e0*/  LDCU.64 UR6, c[0x0][0x348] ;  /* 0x00006900ff0677ac */ /* 0x000ea20008000a00 */
[----:B------:R-:W-:Y:S01]  /*02f0*/  UMOV UR4, 0x400 ;  /* 0x0000040000047882 */ /* 0x000fe20000000000 */
[----:B--2---:R-:W-:-:S04]  /*0300*/  UIADD3 UR6, UP0, UPT, UR6, 0x80, URZ ;  /* 0x0000008006067890 */ /* 0x004fc8000ff1e0ff */
[----:B------:R-:W-:Y:S02]  /*0310*/  UIADD3.X UR7, UPT, UPT, URZ, UR7, URZ, UP0, !UPT ;  /* 0x00000007ff077290 */ /* 0x000fe400087fe4ff */
[----:B-1----:R-:W-:-:S03]  /*0320*/  ULEA UR4, UR5, UR4, 0x18 ;  /* 0x0000000405047291 */ /* 0x002fc6000f8ec0ff */
[----:B------:R-:W-:-:S06]  /*0330*/  UMOV UR5, UR10 ;  /* 0x0000000a00057c82 */ /* 0x000fcc0008000000 */
[----:B------:R1:W-:Y:S01]  /*0340*/  UTMASTG.1D [UR4], [UR6] ;  /* 0x00000004060073b5 */ /* 0x0003e20008000000 */
[----:B------:R0:W-:Y:S01]  /*0350*/  UTMACMDFLUSH ;  /* 0x00000000000079b7 */ /* 0x0001e20000000000 */
[----:B------:R-:W-:-:S04]  /*0360*/  DEPBAR.LE SB0, 0x0 ;  /* 0x000080000000791a */ /* 0x000fc80000000000 */
[----:B-1----:R-:W-:Y:S05]  /*0370*/  EXIT ;  /* 0x000000000000794d */ /* 0x002fea0003800000 */
.L_x_46:
        /* <DEDUP_REMOVED lines=16> */
.L_x_56:


//--------------------- .text._Z13cp_async_bulkPfS_i --------------------------
	.section	.text._Z13cp_async_bulkPfS_i,"ax",@progbits
	.align	128
        .global         _Z13cp_async_bulkPfS_i
        .type           _Z13cp_async_bulkPfS_i,@function
        .size           _Z13cp_async_bulkPfS_i,(.L_x_57 - _Z13cp_async_bulkPfS_i)
        .other          _Z13cp_async_bulkPfS_i,@"STO_CUDA_ENTRY STV_DEFAULT"
_Z13cp_async_bulkPfS_i:
.text._Z13cp_async_bulkPfS_i:
[----:B------:R-:W-:Y:S01]  /*0000*/  LDC R1, c[0x0][0x37c] ;  /* 0x0000df00ff017b82 */ /* 0x000fe20000000800 */
[----:B------:R-:W1:Y:S07]  /*0010*/  S2R R0, SR_TID.X ;  /* 0x0000000000007919 */ /* 0x000e6e0000002100 */
[----:B------:R-:W2:Y:S01]  /*0020*/  S2UR UR6, SR_CTAID.X ;  /* 0x00000000000679c3 */ /* 0x000ea20000002500 */
[----:B------:R-:W3:Y:S01]  /*0030*/  LDCU UR12, c[0x0][0x360] ;  /* 0x00006c00ff0c77ac */ /* 0x000ee20008000800 */
[----:B------:R-:W-:Y:S01]  /*0040*/  BSSY.RECONVERGENT B0, `(.L_x_47) ;  /* 0x000001c000007945 */ /* 0x000fe20003800200 */
[----:B---3--:R-:W-:-:S02]  /*0050*/  USHF.L.U32 UR11, UR12, 0x2, URZ ;  /* 0x000000020c0b7899 */ /* 0x008fc400080006ff */
[----:B--2---:R-:W-:Y:S01]  /*0060*/  UIMAD UR6, UR6, UR12, URZ ;  /* 0x0000000c060672a4 */ /* 0x004fe2000f8e02ff */
[----:B-1----:R-:W-:-:S13]  /*0070*/  ISETP.NE.AND P1, PT, R0, RZ, PT ;  /* 0x000000ff0000720c */ /* 0x002fda0003f25270 */
[----:B------:R-:W-:Y:S05]  /*0080*/  @P1 BRA `(.L_x_48) ;  /* 0x00000000005c1947 */ /* 0x000fea0003800000 */
[----:B------:R-:W1:Y:S01]  /*0090*/  S2UR UR8, SR_CgaCtaId ;  /* 0x00000000000879c3 */ /* 0x000e620000008800 */
[----:B------:R-:W-:Y:S01]  /*00a0*/  UMOV UR7, 0x400 ;  /* 0x0000040000077882 */ /* 0x000fe20000000000 */
[----:B------:R-:W-:-:S04]  /*00b0*/  UIADD3 UR14, UPT, UPT, -UR12, 0x100000, URZ ;  /* 0x001000000c0e7890 */ /* 0x000fc8000fffe1ff */
[----:B------:R-:W-:Y:S02]  /*00c0*/  USHF.L.U32 UR15, UR14, 0xb, URZ ;  /* 0x0000000b0e0f7899 */ /* 0x000fe400080006ff */
[----:B------:R-:W-:Y:S01]  /*00d0*/  USHF.L.U32 UR14, UR14, 0x1, URZ ;  /* 0x000000010e0e7899 */ /* 0x000fe200080006ff */
[----:B------:R-:W-:Y:S01]  /*00e0*/  IMAD.U32 R0, RZ, RZ, UR11 ;  /* 0x0000000bff007e24 */ /* 0x000fe2000f8e00ff */
[----:B------:R-:W2:Y:S01]  /*00f0*/  LDCU.64 UR4, c[0x0][0x380] ;  /* 0x00007000ff0477ac */ /* 0x000ea20008000a00 */
[----:B------:R-:W-:Y:S01]  /*0100*/  PLOP3.LUT P0, PT, PT, PT, PT, 0x80, 0x8 ;  /* 0x000000000008781c */ /* 0x000fe20003f0f070 */
[----:B------:R-:W-:-:S04]  /*0110*/  USHF.R.U32.HI UR10, URZ, 0x4, UR11 ;  /* 0x00000004ff0a7899 */ /* 0x000fc8000801160b */
[----:B------:R-:W-:Y:S02]  /*0120*/  UPRMT UR10, UR10, 0x5410, URZ ;  /* 0x000054100a0a7896 */ /* 0x000fe400080000ff */
[----:B--2---:R-:W-:Y:S02]  /*0130*/  UIMAD.WIDE UR4, UR6, 0x4, UR4 ;  /* 0x00000004060478a5 */ /* 0x004fe4000f8e0204 */
[----:B-1----:R-:W-:Y:S02]  /*0140*/  ULEA UR9, UR8, UR7, 0x18 ;  /* 0x0000000708097291 */ /* 0x002fe4000f8ec0ff */
[----:B------:R-:W-:-:S04]  /*0150*/  UIADD3 UR7, UPT, UPT, UR7, 0x10, URZ ;  /* 0x0000001007077890 */ /* 0x000fc8000fffe0ff */
[----:B------:R-:W-:Y:S01]  /*0160*/  ULEA UR8, UR8, UR7, 0x18 ;  /* 0x0000000708087291 */ /* 0x000fe2000f8ec0ff */
[----:B------:R-:W1:Y:S05]  /*0170*/  FENCE.VIEW.ASYNC.S ;  /* 0x00000000000073c6 */ /* 0x000e6a0000000000 */
[----:B-1----:R1:W2:Y:S02]  /*0180*/  SYNCS.EXCH.64 URZ, [UR9], UR14 ;  /* 0x0000000e09ff75b2 */ /* 0x0022a40008000100 */
[----:B--2---:R1:W-:Y:S01]  /*0190*/  SYNCS.ARRIVE.TRANS64.RED.A0TR RZ, [UR9], R0 ;  /* 0x00000000ffff79a7 */ /* 0x0043e20008300409 */
[----:B------:R-:W-:-:S03]  /*01a0*/  NOP ;  /* 0x0000000000007918 */ /* 0x000fc60000000000 */
.L_x_49:
[----:B------:R-:W-:Y:S01]  /*01b0*/  @P0 ELECT P2, URZ, PT ;  /* 0x0000000000ff082f */ /* 0x000fe20003840000 */
[----:B------:R2:W-:-:S12]  /*01c0*/  UBLKCP.S.G [UR8], [UR4], UR10 ;  /* 0x00000008040073ba */ /* 0x0005d8000800020a */
[----:B------:R-:W-:Y:S02]  /*01d0*/  @P2 PLOP3.LUT P0, PT, P2, PT, PT, 0x8, 0x80 ;  /* 0x000000000080281c */ /* 0x000fe4000170e170 */
[----:B------:R-:W-:-:S11]  /*01e0*/  PLOP3.LUT P2, PT, PT, PT, PT, 0x8, 0x80 ;  /* 0x000000000080781c */ /* 0x000fd60003f4e170 */
[----:B--2---:R-:W-:Y:S05]  /*01f0*/  @P0 BRA.U.ANY `(.L_x_49) ;  /* 0xfffffffd00ec0947 */ /* 0x004fea000393ffff */
.L_x_48:
[----:B-1----:R-:W-:Y:S05]  /*0200*/  BSYNC.RECONVERGENT B0 ;  /* 0x0000000000007941 */ /* 0x002fea0003800200 */
.L_x_47:
[----:B------:R-:W1:Y:S08]  /*0210*/  S2UR UR5, SR_CgaCtaId ;  /* 0x00000000000579c3 */ /* 0x000e700000008800 */
[----:B------:R-:W-:Y:S06]  /*0220*/  BAR.SYNC.DEFER_BLOCKING 0x0 ;  /* 0x0000000000007b1d */ /* 0x000fec0000010000 */
[----:B------:R-:W-:-:S02]  /*0230*/  UMOV UR4, 0x400 ;  /* 0x0000040000047882 */ /* 0x000fc40000000000 */
[----:B-1----:R-:W-:-:S09]  /*0240*/  ULEA UR4, UR5, UR4, 0x18 ;  /* 0x0000000405047291 */ /* 0x002fd2000f8ec0ff */
[----:B------:R-:W1:Y:S03]  /*0250*/  SYNCS.ARRIVE.TRANS64.A1T0 R2, [UR4], RZ ;  /* 0x000000ffff0279a7 */ /* 0x000e660008100004 */
.L_x_50:
[----:B-1----:R-:W1:Y:S02]  /*0260*/  SYNCS.PHASECHK.TRANS64.TRYWAIT P0, [UR4], R3 ;  /* 0x00000003ff0075a7 */ /* 0x002e640008001104 */
[----:B-1----:R-:W-:Y:S05]  /*0270*/  @!P0 BRA `(.L_x_50) ;  /* 0xfffffffc00f88947 */ /* 0x002fea000383ffff */
[----:B------:R1:W-:Y:S06]  /*0280*/  MEMBAR.ALL.CTA ;  /* 0x0000000000007992 */ /* 0x0003ec0000008000 */
[----:B-1----:R-:W1:Y:S02]  /*0290*/  FENCE.VIEW.ASYNC.S ;  /* 0x00000000000073c6 */ /* 0x002e640000000000 */
[----:B-1----:R-:W-:Y:S06]  /*02a0*/  BAR.SYNC.DEFER_BLOCKING 0x0 ;  /* 0x0000000000007b1d */ /* 0x002fec0000010000 */
[----:B------:R-:W-:Y:S05]  /*02b0*/  @P1 EXIT ;  /* 0x000000000000194d */ /* 0x000fea0003800000 */
[----:B------:R-:W1:Y:S01]  /*02c0*/  S2UR UR8, SR_CgaCtaId ;  /* 0x00000000000879c3 */ /* 0x000e620000008800 */
[----:B------:R-:W2:Y:S01]  /*02d0*/  LDCU.64 UR4, c[0x0][0x388] ;  /* 0x00007100ff0477ac */ /* 0x000ea20008000a00 */
[----:B------:R-:W-:Y:S02]  /*02e0*/  UMOV UR7, 0x400 ;  /* 0x0000040000077882 */ /* 0x000fe40000000000 */
[----:B------:R-:W-:Y:S02]  /*02f0*/  UIADD3 UR7, UPT, UPT, UR7, 0x10, URZ ;  /* 0x0000001007077890 */ /* 0x000fe4000fffe0ff */
[----:B--2---:R-:W-:Y:S02]  /*0300*/  UIMAD.WIDE UR4, UR6, 0x4, UR4 ;  /* 0x00000004060478a5 */ /* 0x004fe4000f8e0204 */
[----:B-1----:R-:W-:Y:S02]  /*0310*/  ULEA UR7, UR8, UR7, 0x18 ;  /* 0x0000000708077291 */ /* 0x002fe4000f8ec0ff */
[----:B------:R-:W-:-:S04]  /*0320*/  USHF.R.U32.HI UR8, URZ, 0x4, UR11 ;  /* 0x00000004ff087899 */ /* 0x000fc8000801160b */
[----:B------:R-:W-:-:S09]  /*0330*/  UPRMT UR8, UR8, 0x5410, URZ ;  /* 0x0000541008087896 */ /* 0x000fd200080000ff */
[----:B------:R1:W-:Y:S01]  /*0340*/  UBLKCP.G.S [UR4], [UR7], UR8 ;  /* 0x00000004070073ba */ /* 0x0003e20008000408 */
[----:B------:R0:W-:Y:S01]  /*0350*/  UTMACMDFLUSH ;  /* 0x00000000000079b7 */ /* 0x0001e20000000000 */
[----:B------:R-:W-:-:S04]  /*0360*/  DEPBAR.LE SB0, 0x0 ;  /* 0x000080000000791a */ /* 0x000fc80000000000 */
[----:B-1----:R-:W-:Y:S05]  /*0370*/  EXIT ;  /* 0x000000000000794d */ /* 0x002fea0003800000 */
.L_x_51:
        /* <DEDUP_REMOVED lines=16> */
.L_x_57:


//--------------------- .text._Z15cp_async_size16PfS_i --------------------------
	.section	.text._Z15cp_async_size16PfS_i,"ax",@progbits
	.align	128
        .global         _Z15cp_async_size16PfS_i
        .type           _Z15cp_async_size16PfS_i,@function
        .size           _Z15cp_async_size16PfS_i,(.L_x_58 - _Z15cp_async_size16PfS_i)
        .other          _Z15cp_async_size16PfS_i,@"STO_CUDA_ENTRY STV_DEFAULT"
_Z15cp_async_size16PfS_i:
.text._Z15cp_async_size16PfS_i:
[----:B------:R-:W-:Y:S08]  /*0000*/  LDC R1, c[0x0][0x37c] ;  /* 0x0000df00ff017b82 */ /* 0x000ff00000000800 */
[----:B------:R-:W1:Y:S01]  /*0010*/  S2UR UR4, SR_CTAID.X ;  /* 0x00000000000479c3 */ /* 0x000e620000002500 */
[----:B------:R-:W2:Y:S01]  /*0020*/  S2R R6, SR_TID.X ;  /* 0x0000000000067919 */ /* 0x000ea20000002100 */
[----:B------:R-:W3:Y:S01]  /*0030*/  LDCU.64 UR8, c[0x0][0x380] ;  /* 0x00007000ff0877ac */ /* 0x000ee20008000a00 */
[----:B------:R-:W4:Y:S05]  /*0040*/  LDCU.64 UR6, c[0x0][0x358] ;  /* 0x00006b00ff0677ac */ /* 0x000f2a0008000a00 */
[----:B------:R-:W1:Y:S08]  /*0050*/  LDC R0, c[0x0][0x360] ;  /* 0x0000d800ff007b82 */ /* 0x000e700000000800 */
[----:B------:R-:W5:Y:S01]  /*0060*/  S2UR UR5, SR_CgaCtaId ;  /* 0x00000000000579c3 */ /* 0x000f620000008800 */
[----:B-1----:R-:W-:Y:S01]  /*0070*/  IMAD R0, R0, UR4, RZ ;  /* 0x0000000400007c24 */ /* 0x002fe2000f8e02ff */
[----:B------:R-:W-:-:S03]  /*0080*/  UMOV UR4, 0x400 ;  /* 0x0000040000047882 */ /* 0x000fc60000000000 */
[----:B------:R-:W-:Y:S01]  /*0090*/  IMAD.SHL.U32 R7, R0, 0x4, RZ ;  /* 0x0000000400077824 */ /* 0x000fe200078e00ff */
[----:B-----5:R-:W-:-:S04]  /*00a0*/  ULEA UR4, UR5, UR4, 0x18 ;  /* 0x0000000405047291 */ /* 0x020fc8000f8ec0ff */
[----:B--2---:R-:W-:-:S04]  /*00b0*/  LEA R0, P0, R6, R7, 0x2 ;  /* 0x0000000706007211 */ /* 0x004fc800078010ff */
[C---:B------:R-:W-:Y:S02]  /*00c0*/  LEA.HI.X.SX32 R3, R7.reuse, RZ, 0x1, P0 ;  /* 0x000000ff07037211 */ /* 0x040fe400000f0eff */
[----:B---3--:R-:W-:Y:S02]  /*00d0*/  LEA R4, P0, R0, UR8, 0x2 ;  /* 0x0000000800047c11 */ /* 0x008fe4000f8010ff */
[----:B------:R-:W-:Y:S02]  /*00e0*/  LEA R9, R6, UR4, 0x4 ;  /* 0x0000000406097c11 */ /* 0x000fe4000f8e20ff */
[----:B------:R-:W-:Y:S02]  /*00f0*/  LEA.HI.X R5, R0, UR9, R3, 0x2, P0 ;  /* 0x0000000900057c11 */ /* 0x000fe400080f1403 */
[----:B------:R-:W1:Y:S03]  /*0100*/  LDC.64 R2, c[0x0][0x388] ;  /* 0x0000e200ff027b82 */ /* 0x000e660000000a00 */
[----:B------:R-:W-:Y:S01]  /*0110*/  @!PT LDS RZ, [RZ] ;  /* 0x00000000fffff984 */ /* 0x000fe20000000800 */
[----:B------:R-:W-:Y:S01]  /*0120*/  @!PT LDS RZ, [RZ] ;  /* 0x00000000fffff984 */ /* 0x000fe20000000800 */
[----:B------:R-:W-:Y:S01]  /*0130*/  @!PT LDS RZ, [RZ] ;  /* 0x00000000fffff984 */ /* 0x000fe20000000800 */
[----:B----4-:R-:W-:Y:S04]  /*0140*/  LDGSTS.E.BYPASS.LTC128B.128 [R9], desc[UR6][R4.64] ;  /* 0x0000000004097fae */ /* 0x010fe8000b981a06 */
[----:B------:R-:W0:Y:S04]  /*0150*/  LDGDEPBAR ;  /* 0x00000000000079af */ /* 0x000e280000000000 */
[----:B------:R-:W0:Y:S01]  /*0160*/  LDGDEPBAR ;  /* 0x00000000000079af */ /* 0x000e220000000000 */
[----:B-1----:R-:W-:-:S04]  /*0170*/  IMAD.WIDE R2, R7, 0x4, R2 ;  /* 0x0000000407027825 */ /* 0x002fc800078e0202 */
[----:B------:R-:W-:Y:S01]  /*0180*/  IMAD.WIDE.U32 R2, R6, 0x10, R2 ;  /* 0x0000001006027825 */ /* 0x000fe200078e0002 */
[----:B------:R-:W-:-:S04]  /*0190*/  DEPBAR.LE SB0, 0x0 ;  /* 0x000080000000791a */ /* 0x000fc80000000000 */
[----:B------:R-:W1:Y:S04]  /*01a0*/  LDS.128 R12, [R9] ;  /* 0x00000000090c7984 */ /* 0x000e680000000c00 */
[----:B-1----:R-:W-:Y:S01]  /*01b0*/  STG.E.128 desc[UR6][R2.64], R12 ;  /* 0x0000000c02007986 */ /* 0x002fe2000c101d06 */
[----:B------:R-:W-:Y:S05]  /*01c0*/  EXIT ;  /* 0x000000000000794d */ /* 0x000fea0003800000 */
.L_x_52:
        /* <DEDUP_REMOVED lines=11> */
.L_x_58:


//--------------------- .text._Z14cp_async_size4PfS_i --------------------------
	.section	.text._Z14cp_async_size4PfS_i,"ax",@progbits
	.align	128
        .global         _Z14cp_async_size4PfS_i
        .type           _Z14cp_async_size4PfS_i,@function
        .size           _Z14cp_async_size4PfS_i,(.L_x_59 - _Z14cp_async_size4PfS_i)
        .other          _Z14cp_async_size4PfS_i,@"STO_CUDA_ENTRY STV_DEFAULT"
_Z14cp_async_size4PfS_i:
.text._Z14cp_async_size4PfS_i:
[----:B------:R-:W-:Y:S01]  /*0000*/  LDC R1, c[0x0][0x37c] ;  /* 0x0000df00ff017b82 */ /* 0x000fe20000000800 */
[----:B------:R-:W1:Y:S07]  /*0010*/  S2R R9, SR_TID.X ;  /* 0x0000000000097919 */ /* 0x000e6e0000002100 */
[----:B------:R-:W2:Y:S01]  /*0020*/  S2UR UR5, SR_CgaCtaId ;  /* 0x00000000000579c3 */ /* 0x000ea20000008800 */
[----:B------:R-:W3:Y:S01]  /*0030*/  LDCU.64 UR6, c[0x0][0x358] ;  /* 0x00006b00ff0677ac */ /* 0x000ee20008000a00 */
[----:B------:R-:W-:-:S06]  /*0040*/  UMOV UR4, 0x400 ;  /* 0x0000040000047882 */ /* 0x000fcc0000000000 */
[----:B------:R-:W1:Y:S08]  /*0050*/  S2UR UR8, SR_CTAID.X ;  /* 0x00000000000879c3 */ /* 0x000e700000002500 */
[----:B------:R-:W1:Y:S08]  /*0060*/  LDC R0, c[0x0][0x360] ;  /* 0x0000d800ff007b82 */ /* 0x000e700000000800 */
[----:B------:R-:W4:Y:S01]  /*0070*/  LDC.64 R2, c[0x0][0x380] ;  /* 0x0000e000ff027b82 */ /* 0x000f220000000a00 */
[----:B--2---:R-:W-:-:S07]  /*0080*/  ULEA UR4, UR5, UR4, 0x18 ;  /* 0x0000000405047291 */ /* 0x004fce000f8ec0ff */
[----:B------:R-:W2:Y:S01]  /*0090*/  LDC.64 R4, c[0x0][0x388] ;  /* 0x0000e200ff047b82 */ /* 0x000ea20000000a00 */
[----:B-1----:R-:W-:Y:S01]  /*00a0*/  IMAD R7, R0, UR8, R9 ;  /* 0x0000000800077c24 */ /* 0x002fe2000f8e0209 */
[----:B------:R-:W-:-:S03]  /*00b0*/  LEA R9, R9, UR4, 0x2 ;  /* 0x0000000409097c11 */ /* 0x000fc6000f8e10ff */
[----:B----4-:R-:W-:-:S05]  /*00c0*/  IMAD.WIDE R2, R7, 0x4, R2 ;  /* 0x0000000407027825 */ /* 0x010fca00078e0202 */
[----:B------:R-:W-:Y:S01]  /*00d0*/  @!PT LDS RZ, [RZ] ;  /* 0x00000000fffff984 */ /* 0x000fe20000000800 */
[----:B------:R-:W-:Y:S01]  /*00e0*/  @!PT LDS RZ, [RZ] ;  /* 0x00000000fffff984 */ /* 0x000fe20000000800 */
[----:B------:R-:W-:Y:S01]  /*00f0*/  @!PT LDS RZ, [RZ] ;  /* 0x00000000fffff984 */ /* 0x000fe20000000800 */
[----:B---3--:R-:W-:Y:S01]  /*0100*/  LDGSTS.E.LTC128B [R9], desc[UR6][R2.64] ;  /* 0x0000000002097fae */ /* 0x008fe2000b9a1206 */
[----:B--2---:R-:W-:-:S03]  /*0110*/  IMAD.WIDE R4, R7, 0x4, R4 ;  /* 0x0000000407047825 */ /* 0x004fc600078e0204 */
[----:B------:R-:W0:Y:S04]  /*0120*/  LDGDEPBAR ;  /* 0x00000000000079af */ /* 0x000e280000000000 */
[----:B------:R-:W0:Y:S01]  /*0130*/  LDGDEPBAR ;  /* 0x00000000000079af */ /* 0x000e220000000000 */
[----:B------:R-:W-:-:S04]  /*0140*/  DEPBAR.LE SB0, 0x0 ;  /* 0x000080000000791a */ /* 0x000fc80000000000 */
[----:B------:R-:W1:Y:S04]  /*0150*/  LDS R11, [R9] ;  /* 0x00000000090b7984 */ /* 0x000e680000000800 */
[----:B-1----:R-:W-:Y:S01]  /*0160*/  STG.E desc[UR6][R4.64], R11 ;  /* 0x0000000b04007986 */ /* 0x002fe2000c101906 */
[----:B------:R-:W-:Y:S05]  /*0170*/  EXIT ;  /* 0x000000000000794d */ /* 0x000fea0003800000 */
.L_x_53:
        /* <DEDUP_REMOVED lines=16> */
.L_x_59:


//--------------------- .nv.global.init           --------------------------
	.section	.nv.global.init,"aw",@progbits
.nv.global.init:
	.type		$str$1,@object
	.size		$str$1,($str - $str$1)
$str$1:
        /*0000*/ 	.byte	0x0a, 0x00
	.type		$str,@object
	.size		$str,(.L_43 - $str)
$str:
        /*0002*/ 	.byte	0x25, 0x2e, 0x30, 0x66, 0x20, 0x00
.L_43:


//--------------------- .nv.shared._ZN3cub18CUB_300001_SM_10006detail11EmptyKernelIvEEvv --------------------------
	.section	.nv.shared._ZN3cub18CUB_300001_SM_10006detail11EmptyKernelIvEEvv,"aw",@nobits
	.sectionflags	@""
	.align	16
	.zero		1024


//--------------------- .nv.shared.reserved.0     --------------------------
	.section	.nv.shared.reserved.0,"aw",@nobits
	.weak		__nv_reservedSMEM_offset_0_alias
	.size		__nv_reservedSMEM_offset_0_alias, 0, 64
	.other		__nv_reservedSMEM_offset_0_alias,@"STO_CUDA_RESERVED_SHARED STV_DEFAULT"
__nv_reservedSMEM_offset_0_alias:
	.zero		0
	.zero		64


//--------------------- .nv.global                --------------------------
	.section	.nv.global,"aw",@nobits
.nv.global:
	.type		_ZN34_INTERNAL_682872ab_4_k_cu_48261b186thrust24THRUST_300001_SM_1000_NS3seqE,@object
	.size		_ZN34_INTERNAL_682872ab_4_k_cu_48261b186thrust24THRUST_300001_SM_1000_NS3seqE,(_ZN34_INTERNAL_682872ab_4_k_cu_48261b184cuda3std3__48in_placeE - _ZN34_INTERNAL_682872ab_4_k_cu_48261b186thrust24THRUST_300001_SM_1000_NS3seqE)
_ZN34_INTERNAL_682872ab_4_k_cu_48261b186thrust24THRUST_300001_SM_1000_NS3seqE:
	.zero		1
	.type		_ZN34_INTERNAL_682872ab_4_k_cu_48261b184cuda3std3__48in_placeE,@object
	.size		_ZN34_INTERNAL_682872ab_4_k_cu_48261b184cuda3std3__48in_placeE,(_ZN34_INTERNAL_682872ab_4_k_cu_48261b184cuda3std6ranges3__45__cpo4sizeE - _ZN34_INTERNAL_682872ab_4_k_cu_48261b184cuda3std3__48in_placeE)
_ZN34_INTERNAL_682872ab_4_k_cu_48261b184cuda3std3__48in_placeE:
	.zero		1
	.type		_ZN34_INTERNAL_682872ab_4_k_cu_48261b184cuda3std6ranges3__45__cpo4sizeE,@object
	.size		_ZN34_INTERNAL_682872ab_4_k_cu_48261b184cuda3std6ranges3__45__cpo4sizeE,(_ZN34_INTERNAL_682872ab_4_k_cu_48261b186thrust24THRUST_300001_SM_1000_NS12placeholders2_3E - _ZN34_INTERNAL_682872ab_4_k_cu_48261b184cuda3std6ranges3__45__cpo4sizeE)
_ZN34_INTERNAL_682872ab_4_k_cu_48261b184cuda3std6ranges3__45__cpo4sizeE:
	.zero		1
	.type		_ZN34_INTERNAL_682872ab_4_k_cu_48261b186thrust24THRUST_300001_SM_1000_NS12placeholders2_3E,@object
	.size		_ZN34_INTERNAL_682872ab_4_k_cu_48261b186thrust24THRUST_300001_SM_1000_NS12placeholders2_3E,(_ZN34_INTERNAL_682872ab_4_k_cu_48261b184cuda3std3__45__cpo6cbeginE - _ZN34_INTERNAL_682872ab_4_k_cu_48261b186thrust24THRUST_300001_SM_1000_NS12placeholders2_3E)
_ZN34_INTERNAL_682872ab_4_k_cu_48261b186thrust24THRUST_300001_SM_1000_NS12placeholders2_3E:
	.zero		1
	.type		_ZN34_INTERNAL_682872ab_4_k_cu_48261b184cuda3std3__45__cpo6cbeginE,@object
	.size		_ZN34_INTERNAL_682872ab_4_k_cu_48261b184cuda3std3__45__cpo6cbeginE,(_ZN34_INTERNAL_682872ab_4_k_cu_48261b184cuda3std6ranges3__45__cpo6cbeginE - _ZN34_INTERNAL_682872ab_4_k_cu_48261b184cuda3std3__45__cpo6cbeginE)
_ZN34_INTERNAL_682872ab_4_k_cu_48261b184cuda3std3__45__cpo6cbeginE:
	.zero		1
	.type		_ZN34_INTERNAL_682872ab_4_k_cu_48261b184cuda3std6ranges3__45__cpo6cbeginE,@object
	.size		_ZN34_INTERNAL_682872ab_4_k_cu_48261b184cuda3std6ranges3__45__cpo6cbeginE,(_ZN34_INTERNAL_682872ab_4_k_cu_48261b186thrust24THRUST_300001_SM_1000_NS12placeholders2_7E - _ZN34_INTERNAL_682872ab_4_k_cu_48261b184cuda3std6ranges3__45__cpo6cbeginE)
_ZN34_INTERNAL_682872ab_4_k_cu_48261b184cuda3std6ranges3__45__cpo6cbeginE:
	.zero		1
	.type		_ZN34_INTERNAL_682872ab_4_k_cu_48261b186thrust24THRUST_300001_SM_1000_NS12placeholders2_7E,@object
	.size		_ZN34_INTERNAL_682872ab_4_k_cu_48261b186thrust24THRUST_300001_SM_1000_NS12placeholders2_7E,(_ZN34_INTERNAL_682872ab_4_k_cu_48261b184cuda3std3__45__cpo7crbeginE - _ZN34_INTERNAL_682872ab_4_k_cu_48261b186thrust24THRUST_300001_SM_1000_NS12placeholders2_7E)
_ZN34_INTERNAL_682872ab_4_k_cu_48261b186thrust24THRUST_300001_SM_1000_NS12placeholders2_7E:
	.zero		1
	.type		_ZN34_INTERNAL_682872ab_4_k_cu_48261b184cuda3std3__45__cpo7crbeginE,@object
	.size		_ZN34_INTERNAL_682872ab_4_k_cu_48261b184cuda3std3__45__cpo7crbeginE,(_ZN34_INTERNAL_682872ab_4_k_cu_48261b184cuda3std6ranges3__45__cpo4nextE - _ZN34_INTERNAL_682872ab_4_k_cu_48261b184cuda3std3__45__cpo7crbeginE)
_ZN34_INTERNAL_682872ab_4_k_cu_48261b184cuda3std3__45__cpo7crbeginE:
	.zero		1
	.type		_ZN34_INTERNAL_682872ab_4_k_cu_48261b184cuda3std6ranges3__45__cpo4nextE,@object
	.size		_ZN34_INTERNAL_682872ab_4_k_cu_48261b184cuda3std6ranges3__45__cpo4nextE,(_ZN34_INTERNAL_682872ab_4_k_cu_48261b184cuda3std6ranges3__45__cpo4swapE - _ZN34_INTERNAL_682872ab_4_k_cu_48261b184cuda3std6ranges3__45__cpo4nextE)
_ZN34_INTERNAL_682872ab_4_k_cu_48261b184cuda3std6ranges3__45__cpo4nextE:
	.zero		1
	.type		_ZN34_INTERNAL_682872ab_4_k_cu_48261b184cuda3std6ranges3__45__cpo4swapE,@object
	.size		_ZN34_INTERNAL_682872ab_4_k_cu_48261b184cuda3std6ranges3__45__cpo4swapE,(_ZN34_INTERNAL_682872ab_4_k_cu_48261b186thrust24THRUST_300001_SM_1000_NS8cuda_cub10par_nosyncE - _ZN34_INTERNAL_682872ab_4_k_cu_48261b184cuda3std6ranges3__45__cpo4swapE)
_ZN34_INTERNAL_682872ab_4_k_cu_48261b184cuda3std6ranges3__45__cpo4swapE:
	.zero		1
	.type		_ZN34_INTERNAL_682872ab_4_k_cu_48261b186thrust24THRUST_300001_SM_1000_NS8cuda_cub10par_nosyncE,@object
	.size		_ZN34_INTERNAL_682872ab_4_k_cu_48261b186thrust24THRUST_300001_SM_1000_NS8cuda_cub10par_nosyncE,(_ZN34_INTERNAL_682872ab_4_k_cu_48261b186thrust24THRUST_300001_SM_1000_NS12placeholders2_9E - _ZN34_INTERNAL_682872ab_4_k_cu_48261b186thrust24THRUST_300001_SM_1000_NS8cuda_cub10par_nosyncE)
_ZN34_INTERNAL_682872ab_4_k_cu_48261b186thrust24THRUST_300001_SM_1000_NS8cuda_cub10par_nosyncE:
	.zero		1
	.type		_ZN34_INTERNAL_682872ab_4_k_cu_48261b186thrust24THRUST_300001_SM_1000_NS12placeholders2_9E,@object
	.size		_ZN34_INTERNAL_682872ab_4_k_cu_48261b186thrust24THRUST_300001_SM_1000_NS12placeholders2_9E,(_ZN34_INTERNAL_682872ab_4_k_cu_48261b184cuda3std3__436_GLOBAL__N__682872ab_4_k_cu_48261b186ignoreE - _ZN34_INTERNAL_682872ab_4_k_cu_48261b186thrust24THRUST_300001_SM_1000_NS12placeholders2_9E)
_ZN34_INTERNAL_682872ab_4_k_cu_48261b186thrust24THRUST_300001_SM_1000_NS12placeholders2_9E:
	.zero		1
	.type		_ZN34_INTERNAL_682872ab_4_k_cu_48261b184cuda3std3__436_GLOBAL__N__682872ab_4_k_cu_48261b186ignoreE,@object
	.size		_ZN34_INTERNAL_682872ab_4_k_cu_48261b184cuda3std3__436_GLOBAL__N__682872ab_4_k_cu_48261b186ignoreE,(_ZN34_INTERNAL_682872ab_4_k_cu_48261b184cuda3std6ranges3__45__cpo4dataE - _ZN34_INTERNAL_682872ab_4_k_cu_48261b184cuda3std3__436_GLOBAL__N__682872ab_4_k_cu_48261b186ignoreE)
_ZN34_INTERNAL_682872ab_4_k_cu_48261b184cuda3std3__436_GLOBAL__N__682872ab_4_k_cu_48261b186ignoreE:
	.zero		1
	.type		_ZN34_INTERNAL_682872ab_4_k_cu_48261b184cuda3std6ranges3__45__cpo4dataE,@object
	.size		_ZN34_INTERNAL_682872ab_4_k_cu_48261b184cuda3std6ranges3__45__cpo4dataE,(_ZN34_INTERNAL_682872ab_4_k_cu_48261b186thrust24THRUST_300001_SM_1000_NS12placeholders2_1E - _ZN34_INTERNAL_682872ab_4_k_cu_48261b184cuda3std6ranges3__45__cpo4dataE)
_ZN34_INTERNAL_682872ab_4_k_cu_48261b184cuda3std6ranges3__45__cpo4dataE:
	.zero		1
	.type		_ZN34_INTERNAL_682872ab_4_k_cu_48261b186thrust24THRUST_300001_SM_1000_NS12placeholders2_1E,@object
	.size		_ZN34_INTERNAL_682872ab_4_k_cu_48261b186thrust24THRUST_300001_SM_1000_NS12placeholders2_1E,(_ZN34_INTERNAL_682872ab_4_k_cu_48261b184cuda3std3__45__cpo5beginE - _ZN34_INTERNAL_682872ab_4_k_cu_48261b186thrust24THRUST_300001_SM_1000_NS12placeholders2_1E)
_ZN34_INTERNAL_682872ab_4_k_cu_48261b186thrust24THRUST_300001_SM_1000_NS12placeholders2_1E:
	.zero		1
	.type		_ZN34_INTERNAL_682872ab_4_k_cu_48261b184cuda3std3__45__cpo5beginE,@object
	.size		_ZN34_INTERNAL_682872ab_4_k_cu_48261b184cuda3std3__45__cpo5beginE,(_ZN34_INTERNAL_682872ab_4_k_cu_48261b184cuda3std6ranges3__45__cpo5beginE - _ZN34_INTERNAL_682872ab_4_k_cu_48261b184cuda3std3__45__cpo5beginE)
_ZN34_INTERNAL_682872ab_4_k_cu_48261b184cuda3std3__45__cpo5beginE:
	.zero		1
	.type		_ZN34_INTERNAL_682872ab_4_k_cu_48261b184cuda3std6ranges3__45__cpo5beginE,@object
	.size		_ZN34_INTERNAL_682872ab_4_k_cu_48261b184cuda3std6ranges3__45__cpo5beginE,(_ZN34_INTERNAL_682872ab_4_k_cu_48261b186thrust24THRUST_300001_SM_1000_NS12placeholders2_5E - _ZN34_INTERNAL_682872ab_4_k_cu_48261b184cuda3std6ranges3__45__cpo5beginE)
_ZN34_INTERNAL_682872ab_4_k_cu_48261b184cuda3std6ranges3__45__cpo5beginE:
	.zero		1
	.type		_ZN34_INTERNAL_682872ab_4_k_cu_48261b186thrust24THRUST_300001_SM_1000_NS12placeholders2_5E,@object
	.size		_ZN34_INTERNAL_682872ab_4_k_cu_48261b186thrust24THRUST_300001_SM_1000_NS12placeholders2_5E,(_ZN34_INTERNAL_682872ab_4_k_cu_48261b184cuda3std3__45__cpo6rbeginE - _ZN34_INTERNAL_682872ab_4_k_cu_48261b186thrust24THRUST_300001_SM_1000_NS12placeholders2_5E)
_ZN34_INTERNAL_682872ab_4_k_cu_48261b186thrust24THRUST_300001_SM_1000_NS12placeholders2_5E:
	.zero		1
	.type		_ZN34_INTERNAL_682872ab_4_k_cu_48261b184cuda3std3__45__cpo6rbeginE,@object
	.size		_ZN34_INTERNAL_682872ab_4_k_cu_48261b184cuda3std3__45__cpo6rbeginE,(_ZN34_INTERNAL_682872ab_4_k_cu_48261b184cuda3std6ranges3__45__cpo7advanceE - _ZN34_INTERNAL_682872ab_4_k_cu_48261b184cuda3std3__45__cpo6rbeginE)
_ZN34_INTERNAL_682872ab_4_k_cu_48261b184cuda3std3__45__cpo6rbeginE:
	.zero		1
	.type		_ZN34_INTERNAL_682872ab_4_k_cu_48261b184cuda3std6ranges3__45__cpo7advanceE,@object
	.size		_ZN34_INTERNAL_682872ab_4_k_cu_48261b184cuda3std6ranges3__45__cpo7advanceE,(_ZN34_INTERNAL_682872ab_4_k_cu_48261b184cuda3std3__47nulloptE - _ZN34_INTERNAL_682872ab_4_k_cu_48261b184cuda3std6ranges3__45__cpo7advanceE)
_ZN34_INTERNAL_682872ab_4_k_cu_48261b184cuda3std6ranges3__45__cpo7advanceE:
	.zero		1
	.type		_ZN34_INTERNAL_682872ab_4_k_cu_48261b184cuda3std3__47nulloptE,@object
	.size		_ZN34_INTERNAL_682872ab_4_k_cu_48261b184cuda3std3__47nulloptE,(_ZN34_INTERNAL_682872ab_4_k_cu_48261b184cuda3std6ranges3__45__cpo8distanceE - _ZN34_INTERNAL_682872ab_4_k_cu_48261b184cuda3std3__47nulloptE)
_ZN34_INTERNAL_682872ab_4_k_cu_48261b184cuda3std3__47nulloptE:
	.zero		1
	.type		_ZN34_INTERNAL_682872ab_4_k_cu_48261b184cuda3std6ranges3__45__cpo8distanceE,@object
	.size		_ZN34_INTERNAL_682872ab_4_k_cu_48261b184cuda3std6ranges3__45__cpo8distanceE,(_ZN34_INTERNAL_682872ab_4_k_cu_48261b186thrust24THRUST_300001_SM_1000_NS12placeholders3_10E - _ZN34_INTERNAL_682872ab_4_k_cu_48261b184cuda3std6ranges3__45__cpo8distanceE)
_ZN34_INTERNAL_682872ab_4_k_cu_48261b184cuda3std6ranges3__45__cpo8distanceE:
	.zero		1
	.type		_ZN34_INTERNAL_682872ab_4_k_cu_48261b186thrust24THRUST_300001_SM_1000_NS12placeholders3_10E,@object
	.size		_ZN34_INTERNAL_682872ab_4_k_cu_48261b186thrust24THRUST_300001_SM_1000_NS12placeholders3_10E,(_ZN34_INTERNAL_682872ab_4_k_cu_48261b184cuda3std3__419piecewise_constructE - _ZN34_INTERNAL_682872ab_4_k_cu_48261b186thrust24THRUST_300001_SM_1000_NS12placeholders3_10E)
_ZN34_INTERNAL_682872ab_4_k_cu_48261b186thrust24THRUST_300001_SM_1000_NS12placeholders3_10E:
	.zero		1
	.type		_ZN34_INTERNAL_682872ab_4_k_cu_48261b184cuda3std3__419piecewise_constructE,@object
	.size		_ZN34_INTERNAL_682872ab_4_k_cu_48261b184cuda3std3__419piecewise_constructE,(_ZN34_INTERNAL_682872ab_4_k_cu_48261b184cuda3std6ranges3__45__cpo5cdataE - _ZN34_INTERNAL_682872ab_4_k_cu_48261b184cuda3std3__419piecewise_constructE)
_ZN34_INTERNAL_682872ab_4_k_cu_48261b184cuda3std3__419piecewise_constructE:
	.zero		1
	.type		_ZN34_INTERNAL_682872ab_4_k_cu_48261b184cuda3std6ranges3__45__cpo5cdataE,@object
	.size		_ZN34_INTERNAL_682872ab_4_k_cu_48261b184cuda3std6ranges3__45__cpo5cdataE,(_ZN34_INTERNAL_682872ab_4_k_cu_48261b186thrust24THRUST_300001_SM_1000_NS12placeholders2_2E - _ZN34_INTERNAL_682872ab_4_k_cu_48261b184cuda3std6ranges3__45__cpo5cdataE)
_ZN34_INTERNAL_682872ab_4_k_cu_48261b184cuda3std6ranges3__45__cpo5cdataE:
	.zero		1
	.type		_ZN34_INTERNAL_682872ab_4_k_cu_48261b186thrust24THRUST_300001_SM_1000_NS12placeholders2_2E,@object
	.size		_ZN34_INTERNAL_682872ab_4_k_cu_48261b186thrust24THRUST_300001_SM_1000_NS12placeholders2_2E,(_ZN34_INTERNAL_682872ab_4_k_cu_48261b184cuda3std3__45__cpo3endE - _ZN34_INTERNAL_682872ab_4_k_cu_48261b186thrust24THRUST_300001_SM_1000_NS12placeholders2_2E)
_ZN34_INTERNAL_682872ab_4_k_cu_48261b186thrust24THRUST_300001_SM_1000_NS12placeholders2_2E:
	.zero		1
	.type		_ZN34_INTERNAL_682872ab_4_k_cu_48261b184cuda3std3__45__cpo3endE,@object
	.size		_ZN34_INTERNAL_682872ab_4_k_cu_48261b184cuda3std3__45__cpo3endE,(_ZN34_INTERNAL_682872ab_4_k_cu_48261b184cuda3std6ranges3__45__cpo3endE - _ZN34_INTERNAL_682872ab_4_k_cu_48261b184cuda3std3__45__cpo3endE)
_ZN34_INTERNAL_682872ab_4_k_cu_48261b184cuda3std3__45__cpo3endE:
	.zero		1
	.type		_ZN34_INTERNAL_682872ab_4_k_cu_48261b184cuda3std6ranges3__45__cpo3endE,@object
	.size		_ZN34_INTERNAL_682872ab_4_k_cu_48261b184cuda3std6ranges3__45__cpo3endE,(_ZN34_INTERNAL_682872ab_4_k_cu_48261b186thrust24THRUST_300001_SM_1000_NS12placeholders2_6E - _ZN34_INTERNAL_682872ab_4_k_cu_48261b184cuda3std6ranges3__45__cpo3endE)
_ZN34_INTERNAL_682872ab_4_k_cu_48261b184cuda3std6ranges3__45__cpo3endE:
	.zero		1
	.type		_ZN34_INTERNAL_682872ab_4_k_cu_48261b186thrust24THRUST_300001_SM_1000_NS12placeholders2_6E,@object
	.size		_ZN34_INTERNAL_682872ab_4_k_cu_48261b186thrust24THRUST_300001_SM_1000_NS12placeholders2_6E,(_ZN34_INTERNAL_682872ab_4_k_cu_48261b184cuda3std3__45__cpo4rendE - _ZN34_INTERNAL_682872ab_4_k_cu_48261b186thrust24THRUST_300001_SM_1000_NS12placeholders2_6E)
_ZN34_INTERNAL_682872ab_4_k_cu_48261b186thrust24THRUST_300001_SM_1000_NS12placeholders2_6E:
	.zero		1
	.type		_ZN34_INTERNAL_682872ab_4_k_cu_48261b184cuda3std3__45__cpo4rendE,@object
	.size		_ZN34_INTERNAL_682872ab_4_k_cu_48261b184cuda3std3__45__cpo4rendE,(_ZN34_INTERNAL_682872ab_4_k_cu_48261b184cuda3std6ranges3__45__cpo9iter_swapE - _ZN34_INTERNAL_682872ab_4_k_cu_48261b184cuda3std3__45__cpo4rendE)
_ZN34_INTERNAL_682872ab_4_k_cu_48261b184cuda3std3__45__cpo4rendE:
	.zero		1
	.type		_ZN34_INTERNAL_682872ab_4_k_cu_48261b184cuda3std6ranges3__45__cpo9iter_swapE,@object
	.size		_ZN34_INTERNAL_682872ab_4_k_cu_48261b184cuda3std6ranges3__45__cpo9iter_swapE,(_ZN34_INTERNAL_682872ab_4_k_cu_48261b184cuda3std3__48unexpectE - _ZN34_INTERNAL_682872ab_4_k_cu_48261b184cuda3std6ranges3__45__cpo9iter_swapE)
_ZN34_INTERNAL_682872ab_4_k_cu_48261b184cuda3std6ranges3__45__cpo9iter_swapE:
	.zero		1
	.type		_ZN34_INTERNAL_682872ab_4_k_cu_48261b184cuda3std3__48unexpectE,@object
	.size		_ZN34_INTERNAL_682872ab_4_k_cu_48261b184cuda3std3__48unexpectE,(_ZN34_INTERNAL_682872ab_4_k_cu_48261b186thrust24THRUST_300001_SM_1000_NS8cuda_cub3parE - _ZN34_INTERNAL_682872ab_4_k_cu_48261b184cuda3std3__48unexpectE)
_ZN34_INTERNAL_682872ab_4_k_cu_48261b184cuda3std3__48unexpectE:
	.zero		1
	.type		_ZN34_INTERNAL_682872ab_4_k_cu_48261b186thrust24THRUST_300001_SM_1000_NS8cuda_cub3parE,@object
	.size		_ZN34_INTERNAL_682872ab_4_k_cu_48261b186thrust24THRUST_300001_SM_1000_NS8cuda_cub3parE,(_ZN34_INTERNAL_682872ab_4_k_cu_48261b186thrust24THRUST_300001_SM_1000_NS12placeholders2_4E - _ZN34_INTERNAL_682872ab_4_k_cu_48261b186thrust24THRUST_300001_SM_1000_NS8cuda_cub3parE)
_ZN34_INTERNAL_682872ab_4_k_cu_48261b186thrust24THRUST_300001_SM_1000_NS8cuda_cub3parE:
	.zero		1
	.type		_ZN34_INTERNAL_682872ab_4_k_cu_48261b186thrust24THRUST_300001_SM_1000_NS12placeholders2_4E,@object
	.size		_ZN34_INTERNAL_682872ab_4_k_cu_48261b186thrust24THRUST_300001_SM_1000_NS12placeholders2_4E,(_ZN34_INTERNAL_682872ab_4_k_cu_48261b184cuda3std3__45__cpo4cendE - _ZN34_INTERNAL_682872ab_4_k_cu_48261b186thrust24THRUST_300001_SM_1000_NS12placeholders2_4E)
_ZN34_INTERNAL_682872ab_4_k_cu_48261b186thrust24THRUST_300001_SM_1000_NS12placeholders2_4E:
	.zero		1
	.type		_ZN34_INTERNAL_682872ab_4_k_cu_48261b184cuda3std3__45__cpo4cendE,@object
	.size		_ZN34_INTERNAL_682872ab_4_k_cu_48261b184cuda3std3__45__cpo4cendE,(_ZN34_INTERNAL_682872ab_4_k_cu_48261b184cuda3std6ranges3__45__cpo4cendE - _ZN34_INTERNAL_682872ab_4_k_cu_48261b184cuda3std3__45__cpo4cendE)
_ZN34_INTERNAL_682872ab_4_k_cu_48261b184cuda3std3__45__cpo4cendE:
	.zero		1
	.type		_ZN34_INTERNAL_682872ab_4_k_cu_48261b184cuda3std6ranges3__45__cpo4cendE,@object
	.size		_ZN34_INTERNAL_682872ab_4_k_cu_48261b184cuda3std6ranges3__45__cpo4cendE,(_ZN34_INTERNAL_682872ab_4_k_cu_48261b184cuda3std3__420unreachable_sentinelE - _ZN34_INTERNAL_682872ab_4_k_cu_48261b184cuda3std6ranges3__45__cpo4cendE)
_ZN34_INTERNAL_682872ab_4_k_cu_48261b184cuda3std6ranges3__45__cpo4cendE:
	.zero		1
	.type		_ZN34_INTERNAL_682872ab_4_k_cu_48261b184cuda3std3__420unreachable_sentinelE,@object
	.size		_ZN34_INTERNAL_682872ab_4_k_cu_48261b184cuda3std3__420unreachable_sentinelE,(_ZN34_INTERNAL_682872ab_4_k_cu_48261b184cuda3std6ranges3__45__cpo5ssizeE - _ZN34_INTERNAL_682872ab_4_k_cu_48261b184cuda3std3__420unreachable_sentinelE)
_ZN34_INTERNAL_682872ab_4_k_cu_48261b184cuda3std3__420unreachable_sentinelE:
	.zero		1
	.type		_ZN34_INTERNAL_682872ab_4_k_cu_48261b184cuda3std6ranges3__45__cpo5ssizeE,@object
	.size		_ZN34_INTERNAL_682872ab_4_k_cu_48261b184cuda3std6ranges3__45__cpo5ssizeE,(_ZN34_INTERNAL_682872ab_4_k_cu_48261b186thrust24THRUST_300001_SM_1000_NS12placeholders2_8E - _ZN34_INTERNAL_682872ab_4_k_cu_48261b184cuda3std6ranges3__45__cpo5ssizeE)
_ZN34_INTERNAL_682872ab_4_k_cu_48261b184cuda3std6ranges3__45__cpo5ssizeE:
	.zero		1
	.type		_ZN34_INTERNAL_682872ab_4_k_cu_48261b186thrust24THRUST_300001_SM_1000_NS12placeholders2_8E,@object
	.size		_ZN34_INTERNAL_682872ab_4_k_cu_48261b186thrust24THRUST_300001_SM_1000_NS12placeholders2_8E,(_ZN34_INTERNAL_682872ab_4_k_cu_48261b184cuda3std3__45__cpo5crendE - _ZN34_INTERNAL_682872ab_4_k_cu_48261b186thrust24THRUST_300001_SM_1000_NS12placeholders2_8E)
_ZN34_INTERNAL_682872ab_4_k_cu_48261b186thrust24THRUST_300001_SM_1000_NS12placeholders2_8E:
	.zero		1
	.type		_ZN34_INTERNAL_682872ab_4_k_cu_48261b184cuda3std3__45__cpo5crendE,@object
	.size		_ZN34_INTERNAL_682872ab_4_k_cu_48261b184cuda3std3__45__cpo5crendE,(_ZN34_INTERNAL_682872ab_4_k_cu_48261b184cuda3std6ranges3__45__cpo4prevE - _ZN34_INTERNAL_682872ab_4_k_cu_48261b184cuda3std3__45__cpo5crendE)
_ZN34_INTERNAL_682872ab_4_k_cu_48261b184cuda3std3__45__cpo5crendE:
	.zero		1
	.type		_ZN34_INTERNAL_682872ab_4_k_cu_48261b184cuda3std6ranges3__45__cpo4prevE,@object
	.size		_ZN34_INTERNAL_682872ab_4_k_cu_48261b184cuda3std6ranges3__45__cpo4prevE,(_ZN34_INTERNAL_682872ab_4_k_cu_48261b184cuda3std6ranges3__45__cpo9iter_moveE - _ZN34_INTERNAL_682872ab_4_k_cu_48261b184cuda3std6ranges3__45__cpo4prevE)
_ZN34_INTERNAL_682872ab_4_k_cu_48261b184cuda3std6ranges3__45__cpo4prevE:
	.zero		1
	.type		_ZN34_INTERNAL_682872ab_4_k_cu_48261b184cuda3std6ranges3__45__cpo9iter_moveE,@object
	.size		_ZN34_INTERNAL_682872ab_4_k_cu_48261b184cuda3std6ranges3__45__cpo9iter_moveE,(_ZN34_INTERNAL_682872ab_4_k_cu_48261b186thrust24THRUST_300001_SM_1000_NS6system6detail10sequential3seqE - _ZN34_INTERNAL_682872ab_4_k_cu_48261b184cuda3std6ranges3__45__cpo9iter_moveE)
_ZN34_INTERNAL_682872ab_4_k_cu_48261b184cuda3std6ranges3__45__cpo9iter_moveE:
	.zero		1
	.type		_ZN34_INTERNAL_682872ab_4_k_cu_48261b186thrust24THRUST_300001_SM_1000_NS6system6detail10sequential3seqE,@object
	.size		_ZN34_INTERNAL_682872ab_4_k_cu_48261b186thrust24THRUST_300001_SM_1000_NS6system6detail10sequential3seqE,(.L_31 - _ZN34_INTERNAL_682872ab_4_k_cu_48261b186thrust24THRUST_300001_SM_1000_NS6system6detail10sequential3seqE)
_ZN34_INTERNAL_682872ab_4_k_cu_48261b186thrust24THRUST_300001_SM_1000_NS6system6detail10sequential3seqE:
	.zero		1
.L_31:


//--------------------- .nv.shared._Z23cp_async_bulk_tensor_2d14CUtensorMap_stS_ --------------------------
	.section	.nv.shared._Z23cp_async_bulk_tensor_2d14CUtensorMap_stS_,"aw",@nobits
	.sectionflags	@""
	.align	128
.nv.shared._Z23cp_async_bulk_tensor_2d14CUtensorMap_stS_:
	.zero		1552


//--------------------- .nv.shared._Z23cp_async_bulk_tensor_1d14CUtensorMap_stS_ --------------------------
	.section	.nv.shared._Z23cp_async_bulk_tensor_1d14CUtensorMap_stS_,"aw",@nobits
	.sectionflags	@""
	.align	128
.nv.shared._Z23cp_async_bulk_tensor_1d14CUtensorMap_stS_:
	.zero		2064


//--------------------- .nv.shared._Z13cp_async_bulkPfS_i --------------------------
	.section	.nv.shared._Z13cp_async_bulkPfS_i,"aw",@nobits
	.sectionflags	@""
	.align	16
.nv.shared._Z13cp_async_bulkPfS_i:
	.zero		1040


//--------------------- .nv.shared._Z15cp_async_size16PfS_i --------------------------
	.section	.nv.shared._Z15cp_async_size16PfS_i,"aw",@nobits
	.sectionflags	@""
	.align	16
	.zero		1024


//--------------------- .nv.shared._Z14cp_async_size4PfS_i --------------------------
	.section	.nv.shared._Z14cp_async_size4PfS_i,"aw",@nobits
	.sectionflags	@""
	.align	16
	.zero		1024


//--------------------- .nv.constant0._ZN3cub18CUB_300001_SM_10006detail11EmptyKernelIvEEvv --------------------------
	.section	.nv.constant0._ZN3cub18CUB_300001_SM_10006detail11EmptyKernelIvEEvv,"a",@progbits
	.sectionflags	@""
	.align	4
.nv.constant0._ZN3cub18CUB_300001_SM_10006detail11EmptyKernelIvEEvv:
	.zero		896


//--------------------- .nv.constant0._Z23cp_async_bulk_tensor_2d14CUtensorMap_stS_ --------------------------
	.section	.nv.constant0._Z23cp_async_bulk_tensor_2d14CUtensorMap_stS_,"a",@progbits
	.sectionflags	@""
	.align	4
.nv.constant0._Z23cp_async_bulk_tensor_2d14CUtensorMap_stS_:
	.zero		1152


//--------------------- .nv.constant0._Z23cp_async_bulk_tensor_1d14CUtensorMap_stS_ --------------------------
	.section	.nv.constant0._Z23cp_async_bulk_tensor_1d14CUtensorMap_stS_,"a",@progbits
	.sectionflags	@""
	.align	4
.nv.constant0._Z23cp_async_bulk_tensor_1d14CUtensorMap_stS_:
	.zero		1152


//--------------------- .nv.constant0._Z13cp_async_bulkPfS_i --------------------------
	.section	.nv.constant0._Z13cp_async_bulkPfS_i,"a",@progbits
	.sectionflags	@""
	.align	4
.nv.constant0._Z13cp_async_bulkPfS_i:
	.zero		916


//--------------------- .nv.constant0._Z15cp_async_size16PfS_i --------------------------
	.section	.nv.constant0._Z15cp_async_size16PfS_i,"a",@progbits
	.sectionflags	@""
	.align	4
.nv.constant0._Z15cp_async_size16PfS_i:
	.zero		916


//--------------------- .nv.constant0._Z14cp_async_size4PfS_i --------------------------
	.section	.nv.constant0._Z14cp_async_size4PfS_i,"a",@progbits
	.sectionflags	@""
	.align	4
.nv.constant0._Z14cp_async_size4PfS_i:
	.zero		916


//--------------------- SYMBOLS --------------------------

	.type		.nv.reservedSmem.offset0,@object
	.size		.nv.reservedSmem.offset0,0x4
	.type		.nv.reservedSmem.cap,@object
	.size		.nv.reservedSmem.cap,0x4
	.type		vprintf,@function
